def attn_fwd(
    Q,
    K,
    V,
    Out,
    Lse,
    sm_scale,
    stride_qz,
    stride_qh,
    stride_qm,
    stride_qk,
    stride_kz,
    stride_kh,
    stride_kn,
    stride_kk,
    stride_vz,
    stride_vh,
    stride_vn,
    stride_vk,
    stride_oz,
    stride_oh,
    stride_om,
    stride_ok,
    seqlen_q,
    seqlen_k,
    BLOCK_M: tl.constexpr,
    BLOCK_N: tl.constexpr,
    HEAD_DIM: tl.constexpr,
    CAUSAL: tl.constexpr,
):
    start_m = tl.program_id(0)
    off_hz = tl.program_id(1)
    q_off = off_hz * stride_qh
    k_off = off_hz * stride_kh
    v_off = off_hz * stride_vh
    offs_m = start_m * BLOCK_M + tl.arange(0, BLOCK_M)
    offs_d = tl.arange(0, HEAD_DIM)
    offs_n = tl.arange(0, BLOCK_N)
    q_ptrs = Q + q_off + offs_m[:, None] * stride_qm + offs_d[None, :] * stride_qk
    k_ptrs = K + k_off + offs_d[:, None] * stride_kk + offs_n[None, :] * stride_kn
    v_ptrs = V + v_off + offs_n[:, None] * stride_vn + offs_d[None, :] * stride_vk
    m_i = tl.full([BLOCK_M], float("-inf"), dtype=tl.float32)
    l_i = tl.zeros([BLOCK_M], dtype=tl.float32) + 1.0
    acc = tl.zeros([BLOCK_M, HEAD_DIM], dtype=tl.float32)
    q = tl.load(q_ptrs)
    acc, l_i, m_i = _attn_fwd_inner(
        acc,
        l_i,
        m_i,
        q,
        k_ptrs,
        v_ptrs,
        sm_scale,
        stride_kn,
        stride_vn,
        start_m,
        seqlen_k,
        BLOCK_M,
        BLOCK_N,
        HEAD_DIM,
        CAUSAL,
    )
    acc = acc / l_i[:, None]
    lse = m_i + tl.math.log2(l_i) / 1.4426950408889634
    o_ptrs = (
        Out
        + off_hz * stride_oh
        + offs_m[:, None] * stride_om
        + offs_d[None, :] * stride_ok
    )
    tl.store(o_ptrs, acc.to(Out.dtype.element_ty))
    tl.store(Lse + off_hz * seqlen_q + offs_m, lse)

# config = {"BLOCK_M": 64, "BLOCK_N": 32, "HEAD_DIM": 128, "arch": "sm_100", "causal": false, "dtype": "bf16", "num_stages": 4, "num_warps": 4}
# arch = sm_100


// ===== COMPILED SASS (sm_100a) =====

	.target	sm_100a

	.elftype	@"ET_EXEC"


//--------------------- .note.nv.tkinfo           --------------------------
	.section	.note.nv.tkinfo,"",@"SHT_NOTE"
	.sectionflags	@"SHF_NOTE_NV_TKINFO"
	.tkinfo
        /*0018*/ 	.word	0x00000081
        /*0030*/ 	.string	""
        /*0030*/ 	.string	"ptxas-blackwell"
        /*0030*/ 	.string	"Cuda compilation tools, release 12.9, V12.9.86"
        /*0030*/ 	.string	"Build cuda_12.9.r12.9/compiler.36037853_0"
        /*0030*/ 	.string	"-v  -suppress-debug-info  -lineinfo  -arch sm_100a "



//--------------------- .note.nv.cuver            --------------------------
	.section	.note.nv.cuver,"",@"SHT_NOTE"
	.sectionflags	@"SHF_NOTE_NV_CUVER"
        /*0018*/ 	.short	0x0001
        /*001a*/ 	.short	0x0064
        /*001c*/ 	.short	0x0001
        /*001e*/ 	.short	0x0000
        /*0020*/ 	.short	0x0001
        /*0022*/ 	.short	0x0000


//--------------------- .nv.info                  --------------------------
	.section	.nv.info,"",@"SHT_CUDA_INFO"
	.align	4


	//----- nvinfo : EIATTR_REGCOUNT
	.align		4
        /*0000*/ 	.byte	0x04, 0x2f
        /*0002*/ 	.short	(.L_5 - .L_4)
	.align		4
.L_4:
        /*0004*/ 	.word	index@(attn_fwd)
        /*0008*/ 	.word	0x000000e6


	//----- nvinfo : EIATTR_FRAME_SIZE
	.align		4
.L_5:
        /*000c*/ 	.byte	0x04, 0x11
        /*000e*/ 	.short	(.L_7 - .L_6)
	.align		4
.L_6:
        /*0010*/ 	.word	index@($__internal_2_$__cuda_sm10x_tcgen05_guardrail_trap_unallocated_columns_being_dealloced)
        /*0014*/ 	.word	0x00000000


	//----- nvinfo : EIATTR_FRAME_SIZE
	.align		4
.L_7:
        /*0018*/ 	.byte	0x04, 0x11
        /*001a*/ 	.short	(.L_9 - .L_8)
	.align		4
.L_8:
        /*001c*/ 	.word	index@($__internal_1_$__cuda_sm10x_tcgen05_guardrail_trap_phase_invalid_during_alloc)
        /*0020*/ 	.word	0x00000000


	//----- nvinfo : EIATTR_FRAME_SIZE
	.align		4
.L_9:
        /*0024*/ 	.byte	0x04, 0x11
        /*0026*/ 	.short	(.L_11 - .L_10)
	.align		4
.L_10:
        /*0028*/ 	.word	index@($__internal_0_$__cuda_sm10x_tcgen05_guardrail_trap_col_being_dealloced_not_returned_by_alloc)
        /*002c*/ 	.word	0x00000000


	//----- nvinfo : EIATTR_FRAME_SIZE
	.align		4
.L_11:
        /*0030*/ 	.byte	0x04, 0x11
        /*0032*/ 	.short	(.L_13 - .L_12)
	.align		4
.L_12:
        /*0034*/ 	.word	index@(attn_fwd)
        /*0038*/ 	.word	0x00000000


	//----- nvinfo : EIATTR_MIN_STACK_SIZE
	.align		4
.L_13:
        /*003c*/ 	.byte	0x04, 0x12
        /*003e*/ 	.short	(.L_15 - .L_14)
	.align		4
.L_14:
        /*0040*/ 	.word	index@(attn_fwd)
        /*0044*/ 	.word	0x00000000
.L_15:


//--------------------- .nv.info.attn_fwd         --------------------------
	.section	.nv.info.attn_fwd,"",@"SHT_CUDA_INFO"
	.sectionflags	@""
	.align	4


	//----- nvinfo : EIATTR_CUDA_API_VERSION
	.align		4
        /*0000*/ 	.byte	0x04, 0x37
        /*0002*/ 	.short	(.L_17 - .L_16)
.L_16:
        /*0004*/ 	.word	0x00000081


	//----- nvinfo : EIATTR_KPARAM_INFO
	.align		4
.L_17:
        /*0008*/ 	.byte	0x04, 0x17
        /*000a*/ 	.short	(.L_19 - .L_18)
.L_18:
        /*000c*/ 	.word	0x00000000
        /*0010*/ 	.short	0x0019
        /*0012*/ 	.short	0x0080
        /*0014*/ 	.byte	0x00, 0xf4, 0x21, 0x00


	//----- nvinfo : EIATTR_KPARAM_INFO
	.align		4
.L_19:
        /*0018*/ 	.byte	0x04, 0x17
        /*001a*/ 	.short	(.L_21 - .L_20)
.L_20:
        /*001c*/ 	.word	0x00000000
        /*0020*/ 	.short	0x0018
        /*0022*/ 	.short	0x0078
        /*0024*/ 	.byte	0x00, 0xf4, 0x21, 0x00


	//----- nvinfo : EIATTR_KPARAM_INFO
	.align		4
.L_21:
        /*0028*/ 	.byte	0x04, 0x17
        /*002a*/ 	.short	(.L_23 - .L_22)
.L_22:
        /*002c*/ 	.word	0x00000000
        /*0030*/ 	.short	0x0017
        /*0032*/ 	.short	0x0070
        /*0034*/ 	.byte	0x00, 0xf0, 0x11, 0x00


	//----- nvinfo : EIATTR_KPARAM_INFO
	.align		4
.L_23:
        /*0038*/ 	.byte	0x04, 0x17
        /*003a*/ 	.short	(.L_25 - .L_24)
.L_24:
        /*003c*/ 	.word	0x00000000
        /*0040*/ 	.short	0x0016
        /*0042*/ 	.short	0x006c
        /*0044*/ 	.byte	0x00, 0xf0, 0x11, 0x00


	//----- nvinfo : EIATTR_KPARAM_INFO
	.align		4
.L_25:
        /*0048*/ 	.byte	0x04, 0x17
        /*004a*/ 	.short	(.L_27 - .L_26)
.L_26:
        /*004c*/ 	.word	0x00000000
        /*0050*/ 	.short	0x0015
        /*0052*/ 	.short	0x0068
        /*0054*/ 	.byte	0x00, 0xf0, 0x11, 0x00


	//----- nvinfo : EIATTR_KPARAM_INFO
	.align		4
.L_27:
        /*0058*/ 	.byte	0x04, 0x17
        /*005a*/ 	.short	(.L_29 - .L_28)
.L_28:
        /*005c*/ 	.word	0x00000000
        /*0060*/ 	.short	0x0014
        /*0062*/ 	.short	0x0064
        /*0064*/ 	.byte	0x00, 0xf0, 0x11, 0x00


	//----- nvinfo : EIATTR_KPARAM_INFO
	.align		4
.L_29:
        /*0068*/ 	.byte	0x04, 0x17
        /*006a*/ 	.short	(.L_31 - .L_30)
.L_30:
        /*006c*/ 	.word	0x00000000
        /*0070*/ 	.short	0x0013
        /*0072*/ 	.short	0x0060
        /*0074*/ 	.byte	0x00, 0xf0, 0x11, 0x00


	//----- nvinfo : EIATTR_KPARAM_INFO
	.align		4
.L_31:
        /*0078*/ 	.byte	0x04, 0x17
        /*007a*/ 	.short	(.L_33 - .L_32)
.L_32:
        /*007c*/ 	.word	0x00000000
        /*0080*/ 	.short	0x0012
        /*0082*/ 	.short	0x005c
        /*0084*/ 	.byte	0x00, 0xf0, 0x11, 0x00


	//----- nvinfo : EIATTR_KPARAM_INFO
	.align		4
.L_33:
        /*0088*/ 	.byte	0x04, 0x17
        /*008a*/ 	.short	(.L_35 - .L_34)
.L_34:
        /*008c*/ 	.word	0x00000000
        /*0090*/ 	.short	0x0011
        /*0092*/ 	.short	0x0058
        /*0094*/ 	.byte	0x00, 0xf0, 0x11, 0x00


	//----- nvinfo : EIATTR_KPARAM_INFO
	.align		4
.L_35:
        /*0098*/ 	.byte	0x04, 0x17
        /*009a*/ 	.short	(.L_37 - .L_36)
.L_36:
        /*009c*/ 	.word	0x00000000
        /*00a0*/ 	.short	0x0010
        /*00a2*/ 	.short	0x0054
        /*00a4*/ 	.byte	0x00, 0xf0, 0x11, 0x00


	//----- nvinfo : EIATTR_KPARAM_INFO
	.align		4
.L_37:
        /*00a8*/ 	.byte	0x04, 0x17
        /*00aa*/ 	.short	(.L_39 - .L_38)
.L_38:
        /*00ac*/ 	.word	0x00000000
        /*00b0*/ 	.short	0x000f
        /*00b2*/ 	.short	0x0050
        /*00b4*/ 	.byte	0x00, 0xf0, 0x11, 0x00


	//----- nvinfo : EIATTR_KPARAM_INFO
	.align		4
.L_39:
        /*00b8*/ 	.byte	0x04, 0x17
        /*00ba*/ 	.short	(.L_41 - .L_40)
.L_40:
        /*00bc*/ 	.word	0x00000000
        /*00c0*/ 	.short	0x000e
        /*00c2*/ 	.short	0x004c
        /*00c4*/ 	.byte	0x00, 0xf0, 0x11, 0x00


	//----- nvinfo : EIATTR_KPARAM_INFO
	.align		4
.L_41:
        /*00c8*/ 	.byte	0x04, 0x17
        /*00ca*/ 	.short	(.L_43 - .L_42)
.L_42:
        /*00cc*/ 	.word	0x00000000
        /*00d0*/ 	.short	0x000d
        /*00d2*/ 	.short	0x0048
        /*00d4*/ 	.byte	0x00, 0xf0, 0x11, 0x00


	//----- nvinfo : EIATTR_KPARAM_INFO
	.align		4
.L_43:
        /*00d8*/ 	.byte	0x04, 0x17
        /*00da*/ 	.short	(.L_45 - .L_44)
.L_44:
        /*00dc*/ 	.word	0x00000000
        /*00e0*/ 	.short	0x000c
        /*00e2*/ 	.short	0x0044
        /*00e4*/ 	.byte	0x00, 0xf0, 0x11, 0x00


	//----- nvinfo : EIATTR_KPARAM_INFO
	.align		4
.L_45:
        /*00e8*/ 	.byte	0x04, 0x17
        /*00ea*/ 	.short	(.L_47 - .L_46)
.L_46:
        /*00ec*/ 	.word	0x00000000
        /*00f0*/ 	.short	0x000b
        /*00f2*/ 	.short	0x0040
        /*00f4*/ 	.byte	0x00, 0xf0, 0x11, 0x00


	//----- nvinfo : EIATTR_KPARAM_INFO
	.align		4
.L_47:
        /*00f8*/ 	.byte	0x04, 0x17
        /*00fa*/ 	.short	(.L_49 - .L_48)
.L_48:
        /*00fc*/ 	.word	0x00000000
        /*0100*/ 	.short	0x000a
        /*0102*/ 	.short	0x003c
        /*0104*/ 	.byte	0x00, 0xf0, 0x11, 0x00


	//----- nvinfo : EIATTR_KPARAM_INFO
	.align		4
.L_49:
        /*0108*/ 	.byte	0x04, 0x17
        /*010a*/ 	.short	(.L_51 - .L_50)
.L_50:
        /*010c*/ 	.word	0x00000000
        /*0110*/ 	.short	0x0009
        /*0112*/ 	.short	0x0038
        /*0114*/ 	.byte	0x00, 0xf0, 0x11, 0x00


	//----- nvinfo : EIATTR_KPARAM_INFO
	.align		4
.L_51:
        /*0118*/ 	.byte	0x04, 0x17
        /*011a*/ 	.short	(.L_53 - .L_52)
.L_52:
        /*011c*/ 	.word	0x00000000
        /*0120*/ 	.short	0x0008
        /*0122*/ 	.short	0x0034
        /*0124*/ 	.byte	0x00, 0xf0, 0x11, 0x00


	//----- nvinfo : EIATTR_KPARAM_INFO
	.align		4
.L_53:
        /*0128*/ 	.byte	0x04, 0x17
        /*012a*/ 	.short	(.L_55 - .L_54)
.L_54:
        /*012c*/ 	.word	0x00000000
        /*0130*/ 	.short	0x0007
        /*0132*/ 	.short	0x0030
        /*0134*/ 	.byte	0x00, 0xf0, 0x11, 0x00


	//----- nvinfo : EIATTR_KPARAM_INFO
	.align		4
.L_55:
        /*0138*/ 	.byte	0x04, 0x17
        /*013a*/ 	.short	(.L_57 - .L_56)
.L_56:
        /*013c*/ 	.word	0x00000000
        /*0140*/ 	.short	0x0006
        /*0142*/ 	.short	0x002c
        /*0144*/ 	.byte	0x00, 0xf0, 0x11, 0x00


	//----- nvinfo : EIATTR_KPARAM_INFO
	.align		4
.L_57:
        /*0148*/ 	.byte	0x04, 0x17
        /*014a*/ 	.short	(.L_59 - .L_58)
.L_58:
        /*014c*/ 	.word	0x00000000
        /*0150*/ 	.short	0x0005
        /*0152*/ 	.short	0x0028
        /*0154*/ 	.byte	0x00, 0xf0, 0x11, 0x00


	//----- nvinfo : EIATTR_KPARAM_INFO
	.align		4
.L_59:
        /*0158*/ 	.byte	0x04, 0x17
        /*015a*/ 	.short	(.L_61 - .L_60)
.L_60:
        /*015c*/ 	.word	0x00000000
        /*0160*/ 	.short	0x0004
        /*0162*/ 	.short	0x0020
        /*0164*/ 	.byte	0x00, 0xf4, 0x21, 0x00


	//----- nvinfo : EIATTR_KPARAM_INFO
	.align		4
.L_61:
        /*0168*/ 	.byte	0x04, 0x17
        /*016a*/ 	.short	(.L_63 - .L_62)
.L_62:
        /*016c*/ 	.word	0x00000000
        /*0170*/ 	.short	0x0003
        /*0172*/ 	.short	0x0018
        /*0174*/ 	.byte	0x00, 0xf4, 0x21, 0x00


	//----- nvinfo : EIATTR_KPARAM_INFO
	.align		4
.L_63:
        /*0178*/ 	.byte	0x04, 0x17
        /*017a*/ 	.short	(.L_65 - .L_64)
.L_64:
        /*017c*/ 	.word	0x00000000
        /*0180*/ 	.short	0x0002
        /*0182*/ 	.short	0x0010
        /*0184*/ 	.byte	0x00, 0xf4, 0x21, 0x00


	//----- nvinfo : EIATTR_KPARAM_INFO
	.align		4
.L_65:
        /*0188*/ 	.byte	0x04, 0x17
        /*018a*/ 	.short	(.L_67 - .L_66)
.L_66:
        /*018c*/ 	.word	0x00000000
        /*0190*/ 	.short	0x0001
        /*0192*/ 	.short	0x0008
        /*0194*/ 	.byte	0x00, 0xf4, 0x21, 0x00


	//----- nvinfo : EIATTR_KPARAM_INFO
	.align		4
.L_67:
        /*0198*/ 	.byte	0x04, 0x17
        /*019a*/ 	.short	(.L_69 - .L_68)
.L_68:
        /*019c*/ 	.word	0x00000000
        /*01a0*/ 	.short	0x0000
        /*01a2*/ 	.short	0x0000
        /*01a4*/ 	.byte	0x00, 0xf4, 0x21, 0x00


	//----- nvinfo : EIATTR_AT_ENTRY_FRAGMENTS
	.align		4
.L_69:
        /*01a8*/ 	.byte	0x04, 0x4f
        /*01aa*/ 	.short	(.L_71 - .L_70)


	//   ....[0]....
.L_70:
        /*01ac*/ 	.word	0x00000004


	//----- nvinfo : EIATTR_RESERVED_SMEM_USED
	.align		4
.L_71:
        /*01b0*/ 	.byte	0x01, 0x41
	.zero		2


	//----- nvinfo : EIATTR_SPARSE_MMA_MASK
	.align		4
        /*01b4*/ 	.byte	0x03, 0x50
        /*01b6*/ 	.short	0x0000


	//----- nvinfo : EIATTR_TCGEN05_1CTA_USED
	.align		4
        /*01b8*/ 	.byte	0x01, 0x51
	.zero		2


	//----- nvinfo : EIATTR_MAXREG_COUNT
	.align		4
        /*01bc*/ 	.byte	0x03, 0x1b
        /*01be*/ 	.short	0x00ff


	//----- nvinfo : EIATTR_NUM_BARRIERS
	.align		4
        /*01c0*/ 	.byte	0x02, 0x4c
        /*01c2*/ 	.byte	0x01
	.zero		1


	//----- nvinfo : EIATTR_INT_WARP_WIDE_INSTR_OFFSETS
	.align		4
        /*01c4*/ 	.byte	0x04, 0x31
        /*01c6*/ 	.short	(.L_73 - .L_72)


	//   ....[0]....
.L_72:
        /*01c8*/ 	.word	0x00001700


	//   ....[1]....
        /*01cc*/ 	.word	0x000018e0


	//   ....[2]....
        /*01d0*/ 	.word	0x00002c50


	//   ....[3]....
        /*01d4*/ 	.word	0x00002e70


	//   ....[4]....
        /*01d8*/ 	.word	0x00004f70


	//   ....[5]....
        /*01dc*/ 	.word	0x00009090


	//   ....[6]....
        /*01e0*/ 	.word	0x000090e0


	//----- nvinfo : EIATTR_COOP_GROUP_MASK_REGIDS
	.align		4
.L_73:
        /*01e4*/ 	.byte	0x04, 0x29
        /*01e6*/ 	.short	(.L_75 - .L_74)


	//   ....[0]....
.L_74:
        /*01e8*/ 	.word	0xffffffff


	//   ....[1]....
        /*01ec*/ 	.word	0xffffffff


	//   ....[2]....
        /*01f0*/ 	.word	0xffffffff


	//   ....[3]....
        /*01f4*/ 	.word	0xffffffff


	//   ....[4]....
        /*01f8*/ 	.word	0xffffffff


	//   ....[5]....
        /*01fc*/ 	.word	0xffffffff


	//   ....[6]....
        /*0200*/ 	.word	0xffffffff


	//   ....[7]....
        /*0204*/ 	.word	0xffffffff


	//----- nvinfo : EIATTR_COOP_GROUP_INSTR_OFFSETS
	.align		4
.L_75:
        /*0208*/ 	.byte	0x04, 0x28
        /*020a*/ 	.short	(.L_77 - .L_76)


	//   ....[0]....
.L_76:
        /*020c*/ 	.word	0x00000050


	//   ....[1]....
        /*0210*/ 	.word	0x00000310


	//   ....[2]....
        /*0214*/ 	.word	0x00003930


	//   ....[3]....
        /*0218*/ 	.word	0x00003f10


	//   ....[4]....
        /*021c*/ 	.word	0x000055e0


	//   ....[5]....
        /*0220*/ 	.word	0x00005a10


	//   ....[6]....
        /*0224*/ 	.word	0x00008f20


	//   ....[7]....
        /*0228*/ 	.word	0x00009190


	//----- nvinfo : EIATTR_VRC_CTA_INIT_COUNT
	.align		4
.L_77:
        /*022c*/ 	.byte	0x02, 0x4a
        /*022e*/ 	.byte	0x80
	.zero		1


	//----- nvinfo : EIATTR_MBARRIER_INSTR_OFFSETS
	.align		4
        /*0230*/ 	.byte	0x04, 0x39
        /*0232*/ 	.short	(.L_79 - .L_78)


	//   ....[0]....
.L_78:
        /*0234*/ 	.word	0x00001f60
        /*0238*/ 	.word	0x000000ff
        /*023c*/ 	.word	0x00000000
        /*0240*/ 	.short	0x0100
        /*0242*/ 	.byte	0x1a
	.zero		1


	//   ....[1]....
        /*0244*/ 	.word	0x00002c90
        /*0248*/ 	.word	0x000000ff
        /*024c*/ 	.word	0x0000a008
        /*0250*/ 	.short	0x0100
        /*0252*/ 	.byte	0x1c
	.zero		1


	//   ....[2]....
        /*0254*/ 	.word	0x000030b0
        /*0258*/ 	.word	0x000000ff
        /*025c*/ 	.word	0x00006000
        /*0260*/ 	.short	0x0100
        /*0262*/ 	.byte	0x1c
	.zero		1


	//   ....[3]....
        /*0264*/ 	.word	0x00003680
        /*0268*/ 	.word	0x000000ff
        /*026c*/ 	.word	0x00006000
        /*0270*/ 	.short	0x010a
        /*0272*/ 	.byte	0x1c
	.zero		1


	//   ....[4]....
        /*0274*/ 	.word	0x000036e0
        /*0278*/ 	.word	0x000000ff
        /*027c*/ 	.word	0x00006000
        /*0280*/ 	.short	0x0108
        /*0282*/ 	.byte	0x1c
	.zero		1


	//   ....[5]....
        /*0284*/ 	.word	0x000051b0
        /*0288*/ 	.word	0x000000ff
        /*028c*/ 	.word	0x0000a010
        /*0290*/ 	.short	0x0100
        /*0292*/ 	.byte	0x1c
	.zero		1


	//   ....[6]....
        /*0294*/ 	.word	0x000053d0
        /*0298*/ 	.word	0x000000ff
        /*029c*/ 	.word	0x0000a010
        /*02a0*/ 	.short	0x010a
        /*02a2*/ 	.byte	0x1c
	.zero		1


	//   ....[7]....
        /*02a4*/ 	.word	0x00005420
        /*02a8*/ 	.word	0x000000ff
        /*02ac*/ 	.word	0x0000a010
        /*02b0*/ 	.short	0x0108
        /*02b2*/ 	.byte	0x1c
	.zero		1


	//   ....[8]....
        /*02b4*/ 	.word	0x000055c0
        /*02b8*/ 	.word	0x000000ff
        /*02bc*/ 	.word	0x00000000
        /*02c0*/ 	.short	0x010a
        /*02c2*/ 	.byte	0x1a
	.zero		1


	//   ....[9]....
        /*02c4*/ 	.word	0x000069a0
        /*02c8*/ 	.word	0x000000ff
        /*02cc*/ 	.word	0x00000000
        /*02d0*/ 	.short	0x010a
        /*02d2*/ 	.byte	0x1a
	.zero		1


	//   ....[10]....
        /*02d4*/ 	.word	0x00006b70
        /*02d8*/ 	.word	0x000000ff
        /*02dc*/ 	.word	0x0000a000
        /*02e0*/ 	.short	0x0108
        /*02e2*/ 	.byte	0x1c
	.zero		1


	//   ....[11]....
        /*02e4*/ 	.word	0x00006c20
        /*02e8*/ 	.word	0x000000ff
        /*02ec*/ 	.word	0x0000a008
        /*02f0*/ 	.short	0x0108
        /*02f2*/ 	.byte	0x1c
	.zero		1


	//   ....[12]....
        /*02f4*/ 	.word	0x000091b0
        /*02f8*/ 	.word	0x000000ff
        /*02fc*/ 	.word	0x00006000
        /*0300*/ 	.short	0x010a
        /*0302*/ 	.byte	0x1c
	.zero		1


	//   ....[13]....
        /*0304*/ 	.word	0x000091e0
        /*0308*/ 	.word	0x000000ff
        /*030c*/ 	.word	0x0000a010
        /*0310*/ 	.short	0x010a
        /*0312*/ 	.byte	0x1c
	.zero		1


	//   ....[14]....
        /*0314*/ 	.word	0x00009210
        /*0318*/ 	.word	0x000000ff
        /*031c*/ 	.word	0x00000000
        /*0320*/ 	.short	0x010a
        /*0322*/ 	.byte	0x1a
	.zero		1


	//   ....[15]....
        /*0324*/ 	.word	0x00009240
        /*0328*/ 	.word	0x000000ff
        /*032c*/ 	.word	0x00000000
        /*0330*/ 	.short	0x010a
        /*0332*/ 	.byte	0x1a
	.zero		1


	//----- nvinfo : EIATTR_NUM_MBARRIERS
	.align		4
.L_79:
        /*0334*/ 	.byte	0x03, 0x38
        /*0336*/ 	.short	0xffff


	//----- nvinfo : EIATTR_EXIT_INSTR_OFFSETS
	.align		4
        /*0338*/ 	.byte	0x04, 0x1c
        /*033a*/ 	.short	(.L_81 - .L_80)


	//   ....[0]....
.L_80:
        /*033c*/ 	.word	0x000091a0


	//----- nvinfo : EIATTR_REQNTID
	.align		4
.L_81:
        /*0340*/ 	.byte	0x04, 0x10
        /*0342*/ 	.short	(.L_83 - .L_82)
.L_82:
        /*0344*/ 	.word	0x00000080
        /*0348*/ 	.word	0x00000001
        /*034c*/ 	.word	0x00000001


	//----- nvinfo : EIATTR_CRS_STACK_SIZE
	.align		4
.L_83:
        /*0350*/ 	.byte	0x04, 0x1e
        /*0352*/ 	.short	(.L_85 - .L_84)
.L_84:
        /*0354*/ 	.word	0x00000000


	//----- nvinfo : EIATTR_CBANK_PARAM_SIZE
	.align		4
.L_85:
        /*0358*/ 	.byte	0x03, 0x19
        /*035a*/ 	.short	0x0088


	//----- nvinfo : EIATTR_PARAM_CBANK
	.align		4
        /*035c*/ 	.byte	0x04, 0x0a
        /*035e*/ 	.short	(.L_87 - .L_86)
	.align		4
.L_86:
        /*0360*/ 	.word	index@(.nv.constant0.attn_fwd)
        /*0364*/ 	.short	0x0380
        /*0366*/ 	.short	0x0088


	//----- nvinfo : EIATTR_SW_WAR
	.align		4
.L_87:
        /*0368*/ 	.byte	0x04, 0x36
        /*036a*/ 	.short	(.L_89 - .L_88)
.L_88:
        /*036c*/ 	.word	0x00000008
.L_89:


//--------------------- .nv.compat                --------------------------
	.section	.nv.compat,"",@"SHT_CUDA_COMPAT_INFO"
	.align	4
        /*0000*/ 	.byte	0x02, 0x02, 0x02, 0x00, 0x02, 0x05, 0x05, 0x00, 0x02, 0x03, 0x00, 0x00, 0x02, 0x06, 0x01, 0x00


//--------------------- .nv.callgraph             --------------------------
	.section	.nv.callgraph,"",@"SHT_CUDA_CALLGRAPH"
	.align	4
	.sectionentsize	8
	.align		4
        /*0000*/ 	.word	0x00000000
	.align		4
        /*0004*/ 	.word	0xffffffff
	.align		4
        /*0008*/ 	.word	0x00000000
	.align		4
        /*000c*/ 	.word	0xfffffffe
	.align		4
        /*0010*/ 	.word	0x00000000
	.align		4
        /*0014*/ 	.word	0xfffffffd
	.align		4
        /*0018*/ 	.word	0x00000000
	.align		4
        /*001c*/ 	.word	0xfffffffc


//--------------------- .nv.constant4             --------------------------
	.section	.nv.constant4,"a",@progbits
	.align	8
	.align		8
.nv.constant4:
        /*0000*/ 	.dword	_$_str


//--------------------- .text.attn_fwd            --------------------------
	.section	.text.attn_fwd,"ax",@progbits
	.align	128
        .global         attn_fwd
        .type           attn_fwd,@function
        .size           attn_fwd,(.L_x_28 - attn_fwd)
        .other          attn_fwd,@"STO_CUDA_ENTRY STV_DEFAULT"
attn_fwd:
.text.attn_fwd:
[----:B------:R-:W0:Y:S01]  /*0000*/  LDC R1, c[0x0][0x37c] ;  /* 0x0000df00ff017b82 */ /* 0x000e220000000800 */
[----:B------:R-:W1:Y:S02]  /*0010*/  S2R R3, SR_TID.X ;  /* 0x0000000000037919 */ /* 0x000e640000002100 */
[----:B-1----:R-:W-:-:S13]  /*0020*/  ISETP.GE.U32.AND P0, PT, R3, 0x20, PT ;  /* 0x000000200300780c */ /* 0x002fda0003f06070 */
[----:B------:R-:W-:Y:S05]  /*0030*/  @P0 BRA `(.L_x_0) ;  /* 0x0000000000b80947 */ /* 0x000fea0003800000 */
[----:B------:R-:W1:Y:S01]  /*0040*/  S2UR UR6, SR_CgaCtaId ;  /* 0x00000000000679c3 */ /* 0x000e620000008800 */
[----:B------:R-:W-:Y:S01]  /*0050*/  NOP ;  /* 0x0000000000007918 */ /* 0x000fe20000000000 */
[----:B------:R-:W-:Y:S02]  /*0060*/  UMOV UR4, 0x40 ;  /* 0x0000004000047882 */ /* 0x000fe40000000000 */
[----:B-1----:R-:W-:-:S09]  /*0070*/  ULEA UR4, UR6, UR4, 0x18 ;  /* 0x0000000406047291 */ /* 0x002fd2000f8ec0ff */
[----:B------:R-:W1:Y:S01]  /*0080*/  LDS.U8 R0, [UR4] ;  /* 0x00000004ff007984 */ /* 0x000e620008000000 */
[----:B------:R-:W-:Y:S02]  /*0090*/  UMOV UR4, 0x400 ;  /* 0x0000040000047882 */ /* 0x000fe40000000000 */
[----:B------:R-:W-:Y:S01]  /*00a0*/  ULEA UR4, UR6, UR4, 0x18 ;  /* 0x0000000406047291 */ /* 0x000fe2000f8ec0ff */
[----:B-1----:R-:W-:-:S13]  /*00b0*/  ISETP.NE.AND P1, PT, R0, RZ, PT ;  /* 0x000000ff0000720c */ /* 0x002fda0003f25270 */
[----:B------:R-:W-:Y:S05]  /*00c0*/  @P1 BRA `(.L_x_1) ;  /* 0x00000000007c1947 */ /* 0x000fea0003800000 */
[----:B------:R-:W-:-:S13]  /*00d0*/  ELECT P1, URZ, PT ;  /* 0x0000000000ff782f */ /* 0x000fda0003820000 */
[----:B------:R-:W-:Y:S05]  /*00e0*/  @!P1 BRA `(.L_x_2) ;  /* 0x0000000000849947 */ /* 0x000fea0003800000 */
[----:B------:R-:W-:Y:S01]  /*00f0*/  UMOV UR5, 0x8 ;  /* 0x0000000800057882 */ /* 0x000fe20000000000 */
[----:B------:R-:W-:Y:S02]  /*0100*/  IMAD.MOV.U32 R7, RZ, RZ, 0x1 ;  /* 0x00000001ff077424 */ /* 0x000fe400078e00ff */
[----:B------:R-:W-:Y:S02]  /*0110*/  IMAD.MOV.U32 R5, RZ, RZ, 0xff ;  /* 0x000000ffff057424 */ /* 0x000fe400078e00ff */
[----:B------:R-:W-:Y:S04]  /*0120*/  DEPBAR.LE SB1, 0x36 ;  /* 0x00009d800000791a */ /* 0x000fe80000000000 */
[----:B------:R-:W1:Y:S02]  /*0130*/  UTCATOMSWS.FIND_AND_SET.ALIGN UP0, UR5, UR5 ;  /* 0x00000005000575e3 */ /* 0x000e640008000800 */
[----:B-1----:R-:W-:-:S04]  /*0140*/  PLOP3.LUT P1, PT, PT, PT, UP0, 0x80, 0x8 ;  /* 0x000000000008781c */ /* 0x002fc80003f2f008 */
[----:B------:R-:W-:-:S04]  /*0150*/  SEL R0, RZ, 0xffffffff, !P1 ;  /* 0xffffffffff007807 */ /* 0x000fc80004800000 */
[----:B------:R-:W-:Y:S02]  /*0160*/  ISETP.NE.AND P1, PT, R0, RZ, PT ;  /* 0x000000ff0000720c */ /* 0x000fe40003f25270 */
[----:B------:R-:W-:-:S11]  /*0170*/  MOV R0, UR5 ;  /* 0x0000000500007c02 */ /* 0x000fd60008000f00 */
[----:B------:R-:W-:Y:S05]  /*0180*/  @P1 BRA `(.L_x_3) ;  /* 0x0000000000241947 */ /* 0x000fea0003800000 */
.L_x_4:
[----:B------:R-:W-:Y:S05]  /*0190*/  NANOSLEEP 0x64 ;  /* 0x000000640000795d */ /* 0x000fea0003800000 */
[----:B------:R-:W-:-:S05]  /*01a0*/  UMOV UR5, 0x8 ;  /* 0x0000000800057882 */ /* 0x000fca0000000000 */
[----:B------:R-:W-:Y:S04]  /*01b0*/  DEPBAR.LE SB1, 0x36 ;  /* 0x00009d800000791a */ /* 0x000fe80000000000 */
[----:B------:R-:W1:Y:S02]  /*01c0*/  UTCATOMSWS.FIND_AND_SET.ALIGN UP0, UR5, UR5 ;  /* 0x00000005000575e3 */ /* 0x000e640008000800 */
[----:B-1----:R-:W-:-:S04]  /*01d0*/  PLOP3.LUT P1, PT, PT, PT, UP0, 0x80, 0x8 ;  /* 0x000000000008781c */ /* 0x002fc80003f2f008 */
[----:B------:R-:W-:-:S04]  /*01e0*/  SEL R0, RZ, 0xffffffff, !P1 ;  /* 0xffffffffff007807 */ /* 0x000fc80004800000 */
[----:B------:R-:W-:Y:S01]  /*01f0*/  ISETP.NE.AND P1, PT, R0, RZ, PT ;  /* 0x000000ff0000720c */ /* 0x000fe20003f25270 */
[----:B------:R-:W-:-:S12]  /*0200*/  IMAD.U32 R0, RZ, RZ, UR5 ;  /* 0x00000005ff007e24 */ /* 0x000fd8000f8e00ff */
[----:B------:R-:W-:Y:S05]  /*0210*/  @!P1 BRA `(.L_x_4) ;  /* 0xfffffffc00dc9947 */ /* 0x000fea000383ffff */
.L_x_3:
[C---:B------:R-:W-:Y:S01]  /*0220*/  VIADD R4, R0.reuse, 0x10 ;  /* 0x0000001000047836 */ /* 0x040fe20000000000 */
[----:B------:R-:W-:Y:S01]  /*0230*/  UMOV UR5, 0x50 ;  /* 0x0000005000057882 */ /* 0x000fe20000000000 */
[----:B------:R-:W-:Y:S01]  /*0240*/  SHF.L.U32 R2, R5, R0, RZ ;  /* 0x0000000005027219 */ /* 0x000fe200000006ff */
[----:B------:R-:W-:Y:S01]  /*0250*/  ULEA UR5, UR6, UR5, 0x18 ;  /* 0x0000000506057291 */ /* 0x000fe2000f8ec0ff */
[----:B------:R-:W-:Y:S02]  /*0260*/  SHF.L.U32 R0, R0, 0x5, RZ ;  /* 0x0000000500007819 */ /* 0x000fe400000006ff */
[----:B------:R-:W-:-:S04]  /*0270*/  SHF.L.U32 R5, R7, R4, RZ ;  /* 0x0000000407057219 */ /* 0x000fc800000006ff */
[----:B------:R-:W-:-:S05]  /*0280*/  LOP3.LUT R2, R5, R2, RZ, 0xfc, !PT ;  /* 0x0000000205027212 */ /* 0x000fca00078efcff */
[----:B------:R1:W-:Y:S04]  /*0290*/  ATOMS.OR RZ, [UR5], R2 ;  /* 0x00000002ffff798c */ /* 0x0003e8000b000005 */
[----:B------:R1:W-:Y:S01]  /*02a0*/  STS [UR4], R0 ;  /* 0x00000000ff007988 */ /* 0x0003e20008000804 */
[----:B------:R-:W-:Y:S05]  /*02b0*/  BRA `(.L_x_2) ;  /* 0x0000000000107947 */ /* 0x000fea0003800000 */
.L_x_1:
[----:B------:R-:W-:Y:S01]  /*02c0*/  IMAD.MOV.U32 R0, RZ, RZ, -0x1 ;  /* 0xffffffffff007424 */ /* 0x000fe200078e00ff */
[----:B------:R-:W-:-:S04]  /*02d0*/  MOV R4, 0x300 ;  /* 0x0000030000047802 */ /* 0x000fc80000000f00 */
[----:B------:R1:W-:Y:S03]  /*02e0*/  STS [UR4], R0 ;  /* 0x00000000ff007988 */ /* 0x0003e60008000804 */
[----:B01----:R-:W-:Y:S05]  /*02f0*/  CALL.REL.NOINC `($__internal_1_$__cuda_sm10x_tcgen05_guardrail_trap_phase_invalid_during_alloc) ;  /* 0x0000008c00e87944 */ /* 0x003fea0003c00000 */
.L_x_2:
[----:B------:R-:W-:Y:S05]  /*0300*/  WARPSYNC.ALL ;  /* 0x0000000000007948 */ /* 0x000fea0003800000 */
[----:B------:R-:W-:Y:S01]  /*0310*/  NOP ;  /* 0x0000000000007918 */ /* 0x000fe20000000000 */
.L_x_0:
[----:B------:R-:W2:Y:S01]  /*0320*/  S2R R5, SR_CTAID.X ;  /* 0x0000000000057919 */ /* 0x000ea20000002500 */
[----:B------:R-:W3:Y:S01]  /*0330*/  S2UR UR6, SR_CgaCtaId ;  /* 0x00000000000679c3 */ /* 0x000ee20000008800 */
[----:B------:R-:W4:Y:S01]  /*0340*/  LDCU.64 UR4, c[0x0][0x3b0] ;  /* 0x00007600ff0477ac */ /* 0x000f220008000a00 */
[----:B-1----:R-:W-:Y:S02]  /*0350*/  LOP3.LUT R0, R3, 0x3f, RZ, 0xc0, !PT ;  /* 0x0000003f03007812 */ /* 0x002fe400078ec0ff */
[----:B------:R-:W-:Y:S01]  /*0360*/  SHF.R.U32.HI R7, RZ, 0x6, R3 ;  /* 0x00000006ff077819 */ /* 0x000fe20000011603 */
[----:B------:R-:W-:Y:S01]  /*0370*/  UMOV UR28, 0x400 ;  /* 0x00000400001c7882 */ /* 0x000fe20000000000 */
[----:B------:R-:W1:Y:S02]  /*0380*/  LDCU.64 UR32, c[0x0][0x358] ;  /* 0x00006b00ff2077ac */ /* 0x000e640008000a00 */
[----:B------:R-:W4:Y:S01]  /*0390*/  S2UR UR29, SR_CTAID.Y ;  /* 0x00000000001d79c3 */ /* 0x000f220000002600 */
[----:B------:R-:W-:-:S07]  /*03a0*/  SGXT.U32 R7, R7, 0x1 ;  /* 0x000000010707781a */ /* 0x000fce0000000000 */
[----:B------:R-:W0:Y:S08]  /*03b0*/  LDC R8, c[0x0][0x3b8] ;  /* 0x0000ee00ff087b82 */ /* 0x000e300000000800 */
[----:B------:R-:W1:Y:S01]  /*03c0*/  LDC.64 R10, c[0x0][0x380] ;  /* 0x0000e000ff0a7b82 */ /* 0x000e620000000a00 */
[----:B---3--:R-:W-:-:S07]  /*03d0*/  ULEA UR28, UR6, UR28, 0x18 ;  /* 0x0000001c061c7291 */ /* 0x008fce000f8ec0ff */
[----:B------:R-:W-:Y:S01]  /*03e0*/  BAR.SYNC.DEFER_BLOCKING 0x0 ;  /* 0x0000000000007b1d */ /* 0x000fe20000010000 */
[----:B--2---:R-:W-:Y:S01]  /*03f0*/  IMAD R0, R5, 0x40, R0 ;  /* 0x0000004005007824 */ /* 0x004fe200078e0200 */
[----:B----4-:R-:W-:-:S06]  /*0400*/  UIMAD UR4, UR29, UR4, URZ ;  /* 0x000000041d0472a4 */ /* 0x010fcc000f8e02ff */
[----:B------:R-:W2:Y:S01]  /*0410*/  LDC.64 R76, c[0x0][0x388] ;  /* 0x0000e200ff4c7b82 */ /* 0x000ea20000000a00 */
[----:B------:R-:W-:Y:S01]  /*0420*/  IMAD R4, R0, UR5, RZ ;  /* 0x0000000500047c24 */ /* 0x000fe2000f8e02ff */
[----:B------:R-:W-:Y:S02]  /*0430*/  USHF.L.U32 UR7, UR4, 0x1, URZ ;  /* 0x0000000104077899 */ /* 0x000fe400080006ff */
[----:B------:R-:W-:Y:S02]  /*0440*/  UIMAD.WIDE UR4, UR4, 0x2, URZ ;  /* 0x00000002040478a5 */ /* 0x000fe4000f8e02ff */
[C---:B------:R-:W-:Y:S01]  /*0450*/  SHF.L.U32 R5, R4.reuse, 0x1, RZ ;  /* 0x0000000104057819 */ /* 0x040fe200000006ff */
[----:B0-----:R-:W-:Y:S02]  /*0460*/  IMAD R7, R7, R8, RZ ;  /* 0x0000000807077224 */ /* 0x001fe400078e02ff */
[----:B------:R-:W-:Y:S01]  /*0470*/  IMAD.HI R4, R4, 0x2, RZ ;  /* 0x0000000204047827 */ /* 0x000fe200078e02ff */
[----:B-1----:R-:W-:-:S03]  /*0480*/  IADD3 R2, P1, P2, R5, UR7, R10 ;  /* 0x0000000705027c10 */ /* 0x002fc6000fa3e00a */
[----:B------:R-:W-:Y:S01]  /*0490*/  IMAD R5, R8, 0x2, R7 ;  /* 0x0000000208057824 */ /* 0x000fe200078e0207 */
[----:B------:R-:W0:Y:S01]  /*04a0*/  LDS R67, [UR28] ;  /* 0x0000001cff437984 */ /* 0x000e220008000800 */
[----:B------:R-:W1:Y:S01]  /*04b0*/  LDCU UR4, c[0x0][0x3c8] ;  /* 0x00007900ff0477ac */ /* 0x000e620008000800 */
[----:B------:R-:W-:Y:S01]  /*04c0*/  IADD3.X R9, PT, PT, R4, UR5, R11, P1, P2 ;  /* 0x0000000504097c10 */ /* 0x000fe20008fe440b */
[----:B------:R-:W-:Y:S01]  /*04d0*/  IMAD R15, R8, 0x2, R5 ;  /* 0x00000002080f7824 */ /* 0x000fe200078e0205 */
[----:B------:R-:W-:Y:S01]  /*04e0*/  BAR.SYNC.DEFER_BLOCKING 0x0 ;  /* 0x0000000000007b1d */ /* 0x000fe20000010000 */
[-C--:B------:R-:W-:Y:S02]  /*04f0*/  LEA R10, P1, R7, R2.reuse, 0x1 ;  /* 0x00000002070a7211 */ /* 0x080fe400078208ff */
[----:B------:R-:W-:Y:S02]  /*0500*/  LEA R12, P2, R5, R2, 0x1 ;  /* 0x00000002050c7211 */ /* 0x000fe400078408ff */
[----:B------:R-:W-:-:S02]  /*0510*/  LEA.HI.X.SX32 R11, R7, R9, 0x1, P1 ;  /* 0x00000009070b7211 */ /* 0x000fc400008f0eff */
[C---:B------:R-:W-:Y:S02]  /*0520*/  LEA R7, R8.reuse, R15, 0x1 ;  /* 0x0000000f08077211 */ /* 0x040fe400078e08ff */
[----:B------:R-:W-:Y:S02]  /*0530*/  LEA R14, P1, R15, R2, 0x1 ;  /* 0x000000020f0e7211 */ /* 0x000fe400078208ff */
[----:B------:R-:W-:Y:S01]  /*0540*/  LEA.HI.X.SX32 R13, R5, R9, 0x1, P2 ;  /* 0x00000009050d7211 */ /* 0x000fe200010f0eff */
[----:B------:R-:W-:-:S04]  /*0550*/  IMAD R19, R8, 0x2, R7 ;  /* 0x0000000208137824 */ /* 0x000fc800078e0207 */
[----:B------:R-:W-:Y:S01]  /*0560*/  IMAD R21, R8, 0x2, R19 ;  /* 0x0000000208157824 */ /* 0x000fe200078e0213 */
[-C--:B------:R-:W-:Y:S02]  /*0570*/  LEA.HI.X.SX32 R15, R15, R9.reuse, 0x1, P1 ;  /* 0x000000090f0f7211 */ /* 0x080fe400008f0eff */
[CC--:B------:R-:W-:Y:S01]  /*0580*/  LEA R16, P1, R7.reuse, R2.reuse, 0x1 ;  /* 0x0000000207107211 */ /* 0x0c0fe200078208ff */
[----:B------:R3:W5:Y:S03]  /*0590*/  LDG.E.U16 R4, desc[UR32][R10.64] ;  /* 0x000000200a047981 */ /* 0x000766000c1e1500 */
[----:B------:R-:W-:Y:S01]  /*05a0*/  LEA.HI.X.SX32 R17, R7, R9, 0x1, P1 ;  /* 0x0000000907117211 */ /* 0x000fe200008f0eff */
[----:B------:R4:W5:Y:S01]  /*05b0*/  LDG.E.U16 R5, desc[UR32][R12.64] ;  /* 0x000000200c057981 */ /* 0x000962000c1e1500 */
[----:B------:R-:W-:-:S03]  /*05c0*/  LEA R18, P1, R19, R2, 0x1 ;  /* 0x0000000213127211 */ /* 0x000fc600078208ff */
[----:B------:R0:W5:Y:S01]  /*05d0*/  LDG.E.U16 R6, desc[UR32][R14.64] ;  /* 0x000000200e067981 */ /* 0x000162000c1e1500 */
[----:B------:R-:W-:Y:S02]  /*05e0*/  LEA.HI.X.SX32 R19, R19, R9, 0x1, P1 ;  /* 0x0000000913137211 */ /* 0x000fe400008f0eff */
[----:B---3--:R-:W-:Y:S01]  /*05f0*/  LEA R11, R8, R21, 0x1 ;  /* 0x00000015080b7211 */ /* 0x008fe200078e08ff */
[----:B------:R-:W5:Y:S01]  /*0600*/  LDG.E.U16 R7, desc[UR32][R16.64] ;  /* 0x0000002010077981 */ /* 0x000f62000c1e1500 */
[----:B------:R-:W-:-:S03]  /*0610*/  LEA R20, P1, R21, R2, 0x1 ;  /* 0x0000000215147211 */ /* 0x000fc600078208ff */
[C---:B------:R-:W-:Y:S01]  /*0620*/  IMAD R25, R8.reuse, 0x2, R11 ;  /* 0x0000000208197824 */ /* 0x040fe200078e020b */
[----:B------:R3:W5:Y:S03]  /*0630*/  LDG.E.U16 R10, desc[UR32][R18.64] ;  /* 0x00000020120a7981 */ /* 0x000766000c1e1500 */
[----:B----4-:R-:W-:-:S05]  /*0640*/  IMAD R13, R8, 0x2, R25 ;  /* 0x00000002080d7824 */ /* 0x010fca00078e0219 */
[C---:B0-----:R-:W-:Y:S02]  /*0650*/  LEA R15, R8.reuse, R13, 0x1 ;  /* 0x0000000d080f7211 */ /* 0x041fe400078e08ff */
[-C--:B------:R-:W-:Y:S02]  /*0660*/  LEA.HI.X.SX32 R21, R21, R9.reuse, 0x1, P1 ;  /* 0x0000000915157211 */ /* 0x080fe400008f0eff */
[-C--:B------:R-:W-:Y:S01]  /*0670*/  LEA R22, P1, R11, R2.reuse, 0x1 ;  /* 0x000000020b167211 */ /* 0x080fe200078208ff */
[C---:B---3--:R-:W-:Y:S01]  /*0680*/  IMAD R19, R8.reuse, 0x2, R15 ;  /* 0x0000000208137824 */ /* 0x048fe200078e020f */
[-C--:B------:R-:W-:Y:S02]  /*0690*/  LEA R24, P2, R25, R2.reuse, 0x1 ;  /* 0x0000000219187211 */ /* 0x080fe400078408ff */
[-C--:B------:R-:W-:Y:S01]  /*06a0*/  LEA.HI.X.SX32 R23, R11, R9.reuse, 0x1, P1 ;  /* 0x000000090b177211 */ /* 0x080fe200008f0eff */
[----:B------:R-:W-:Y:S01]  /*06b0*/  IMAD R29, R8, 0x2, R19 ;  /* 0x00000002081d7824 */ /* 0x000fe200078e0213 */
[----:B------:R-:W-:Y:S01]  /*06c0*/  LEA R26, P1, R13, R2, 0x1 ;  /* 0x000000020d1a7211 */ /* 0x000fe200078208ff */
[----:B------:R0:W5:Y:S01]  /*06d0*/  LDG.E.U16 R11, desc[UR32][R20.64] ;  /* 0x00000020140b7981 */ /* 0x000162000c1e1500 */
[----:B------:R-:W-:-:S02]  /*06e0*/  LEA.HI.X.SX32 R25, R25, R9, 0x1, P2 ;  /* 0x0000000919197211 */ /* 0x000fc400010f0eff */
[----:B------:R-:W-:Y:S01]  /*06f0*/  LEA R31, R8, R29, 0x1 ;  /* 0x0000001d081f7211 */ /* 0x000fe200078e08ff */
[----:B------:R-:W5:Y:S01]  /*0700*/  LDG.E.U16 R12, desc[UR32][R22.64] ;  /* 0x00000020160c7981 */ /* 0x000f62000c1e1500 */
[-C--:B------:R-:W-:Y:S02]  /*0710*/  LEA.HI.X.SX32 R27, R13, R9.reuse, 0x1, P1 ;  /* 0x000000090d1b7211 */ /* 0x080fe400008f0eff */
[CC--:B------:R-:W-:Y:S01]  /*0720*/  LEA R16, P1, R15.reuse, R2.reuse, 0x1 ;  /* 0x000000020f107211 */ /* 0x0c0fe200078208ff */
[----:B------:R3:W5:Y:S03]  /*0730*/  LDG.E.U16 R13, desc[UR32][R24.64] ;  /* 0x00000020180d7981 */ /* 0x000766000c1e1500 */
[----:B------:R-:W-:Y:S01]  /*0740*/  LEA.HI.X.SX32 R17, R15, R9, 0x1, P1 ;  /* 0x000000090f117211 */ /* 0x000fe200008f0eff */
[----:B------:R4:W5:Y:S01]  /*0750*/  LDG.E.U16 R14, desc[UR32][R26.64] ;  /* 0x000000201a0e7981 */ /* 0x000962000c1e1500 */
[----:B------:R-:W-:-:S02]  /*0760*/  LEA R18, P1, R19, R2, 0x1 ;  /* 0x0000000213127211 */ /* 0x000fc400078208ff */
[----:B0-----:R-:W-:Y:S01]  /*0770*/  LEA R20, P2, R29, R2, 0x1 ;  /* 0x000000021d147211 */ /* 0x001fe200078408ff */
[----:B------:R0:W5:Y:S01]  /*0780*/  LDG.E.U16 R15, desc[UR32][R16.64] ;  /* 0x00000020100f7981 */ /* 0x000162000c1e1500 */
[----:B---3--:R-:W-:Y:S01]  /*0790*/  IMAD R25, R8, 0x2, R31 ;  /* 0x0000000208197824 */ /* 0x008fe200078e021f */
[----:B------:R-:W-:-:S03]  /*07a0*/  LEA.HI.X.SX32 R19, R19, R9, 0x1, P1 ;  /* 0x0000000913137211 */ /* 0x000fc600008f0eff */
[C---:B----4-:R-:W-:Y:S01]  /*07b0*/  IMAD R27, R8.reuse, 0x2, R25 ;  /* 0x00000002081b7824 */ /* 0x050fe200078e0219 */
[-C--:B------:R-:W-:Y:S01]  /*07c0*/  LEA R22, P1, R31, R2.reuse, 0x1 ;  /* 0x000000021f167211 */ /* 0x080fe200078208ff */
[----:B------:R-:W5:Y:S01]  /*07d0*/  LDG.E.U16 R28, desc[UR32][R18.64] ;  /* 0x00000020121c7981 */ /* 0x000f62000c1e1500 */
[----:B------:R-:W-:Y:S02]  /*07e0*/  LEA.HI.X.SX32 R21, R29, R9, 0x1, P2 ;  /* 0x000000091d157211 */ /* 0x000fe400010f0eff */
[C---:B------:R-:W-:Y:S02]  /*07f0*/  LEA R29, R8.reuse, R27, 0x1 ;  /* 0x0000001b081d7211 */ /* 0x040fe400078e08ff */
[-C--:B------:R-:W-:Y:S01]  /*0800*/  LEA.HI.X.SX32 R23, R31, R9.reuse, 0x1, P1 ;  /* 0x000000091f177211 */ /* 0x080fe200008f0eff */
[----:B------:R3:W5:Y:S01]  /*0810*/  LDG.E.U16 R30, desc[UR32][R20.64] ;  /* 0x00000020141e7981 */ /* 0x000762000c1e1500 */
[-C--:B------:R-:W-:Y:S01]  /*0820*/  LEA R24, P1, R25, R2.reuse, 0x1 ;  /* 0x0000000219187211 */ /* 0x080fe200078208ff */
[----:B------:R-:W-:Y:S01]  /*0830*/  IMAD R31, R8, 0x2, R29 ;  /* 0x00000002081f7824 */ /* 0x000fe200078e021d */
[----:B------:R-:W-:Y:S01]  /*0840*/  LEA R26, P2, R29, R2, 0x1 ;  /* 0x000000021d1a7211 */ /* 0x000fe200078408ff */
[----:B------:R4:W5:Y:S01]  /*0850*/  LDG.E.U16 R32, desc[UR32][R22.64] ;  /* 0x0000002016207981 */ /* 0x000962000c1e1500 */
[----:B------:R-:W-:-:S02]  /*0860*/  LEA.HI.X.SX32 R25, R25, R9, 0x1, P1 ;  /* 0x0000000919197211 */ /* 0x000fc400008f0eff */
[----:B0-----:R-:W-:Y:S01]  /*0870*/  LEA R16, P1, R27, R2, 0x1 ;  /* 0x000000021b107211 */ /* 0x001fe200078208ff */
[----:B---3--:R-:W-:-:S03]  /*0880*/  IMAD R21, R8, 0x2, R31 ;  /* 0x0000000208157824 */ /* 0x008fc600078e021f */
[----:B------:R-:W-:Y:S01]  /*0890*/  LEA.HI.X.SX32 R17, R27, R9, 0x1, P1 ;  /* 0x000000091b117211 */ /* 0x000fe200008f0eff */
[----:B------:R0:W5:Y:S01]  /*08a0*/  LDG.E.U16 R33, desc[UR32][R24.64] ;  /* 0x0000002018217981 */ /* 0x000162000c1e1500 */
[CC--:B------:R-:W-:Y:S02]  /*08b0*/  LEA R18, P1, R31.reuse, R2.reuse, 0x1 ;  /* 0x000000021f127211 */ /* 0x0c0fe400078208ff */
[C---:B----4-:R-:W-:Y:S01]  /*08c0*/  LEA R23, R8.reuse, R21, 0x1 ;  /* 0x0000001508177211 */ /* 0x050fe200078e08ff */
[----:B------:R3:W5:Y:S01]  /*08d0*/  LDG.E.U16 R34, desc[UR32][R16.64] ;  /* 0x0000002010227981 */ /* 0x000762000c1e1500 */
[-C--:B------:R-:W-:Y:S02]  /*08e0*/  LEA.HI.X.SX32 R19, R31, R9.reuse, 0x1, P1 ;  /* 0x000000091f137211 */ /* 0x080fe400008f0eff */
[-C--:B------:R-:W-:Y:S01]  /*08f0*/  LEA.HI.X.SX32 R27, R29, R9.reuse, 0x1, P2 ;  /* 0x000000091d1b7211 */ /* 0x080fe200010f0eff */
[C---:B------:R-:W-:Y:S01]  /*0900*/  IMAD R29, R8.reuse, 0x2, R23 ;  /* 0x00000002081d7824 */ /* 0x040fe200078e0217 */
[CC--:B------:R-:W-:Y:S01]  /*0910*/  LEA R20, P1, R21.reuse, R2.reuse, 0x1 ;  /* 0x0000000215147211 */ /* 0x0c0fe200078208ff */
[----:B------:R-:W5:Y:S02]  /*0920*/  LDG.E.U16 R36, desc[UR32][R18.64] ;  /* 0x0000002012247981 */ /* 0x000f64000c1e1500 */
[----:B------:R-:W-:Y:S01]  /*0930*/  IMAD R31, R8, 0x2, R29 ;  /* 0x00000002081f7824 */ /* 0x000fe200078e021d */
[----:B------:R-:W-:Y:S01]  /*0940*/  LEA.HI.X.SX32 R21, R21, R9, 0x1, P1 ;  /* 0x0000000915157211 */ /* 0x000fe200008f0eff */
[----:B------:R4:W5:Y:S01]  /*0950*/  LDG.E.U16 R35, desc[UR32][R26.64] ;  /* 0x000000201a237981 */ /* 0x000962000c1e1500 */
[----:B------:R-:W-:-:S02]  /*0960*/  LEA R22, P1, R23, R2, 0x1 ;  /* 0x0000000217167211 */ /* 0x000fc400078208ff */
[-C--:B0-----:R-:W-:Y:S01]  /*0970*/  LEA R24, P2, R29, R2.reuse, 0x1 ;  /* 0x000000021d187211 */ /* 0x081fe200078408ff */
[----:B------:R0:W5:Y:S01]  /*0980*/  LDG.E.U16 R37, desc[UR32][R20.64] ;  /* 0x0000002014257981 */ /* 0x000162000c1e1500 */
[----:B------:R-:W-:Y:S02]  /*0990*/  LEA.HI.X.SX32 R23, R23, R9, 0x1, P1 ;  /* 0x0000000917177211 */ /* 0x000fe400008f0eff */
[CC--:B---3--:R-:W-:Y:S02]  /*09a0*/  LEA R16, P1, R31.reuse, R2.reuse, 0x1 ;  /* 0x000000021f107211 */ /* 0x0c8fe400078208ff */
[C---:B----4-:R-:W-:Y:S01]  /*09b0*/  LEA R27, R8.reuse, R31, 0x1 ;  /* 0x0000001f081b7211 */ /* 0x050fe200078e08ff */
[----:B------:R3:W5:Y:S01]  /*09c0*/  LDG.E.U16 R38, desc[UR32][R22.64] ;  /* 0x0000002016267981 */ /* 0x000762000c1e1500 */
[-C--:B------:R-:W-:Y:S02]  /*09d0*/  LEA.HI.X.SX32 R17, R31, R9.reuse, 0x1, P1 ;  /* 0x000000091f117211 */ /* 0x080fe400008f0eff */
[-C--:B------:R-:W-:Y:S01]  /*09e0*/  LEA.HI.X.SX32 R25, R29, R9.reuse, 0x1, P2 ;  /* 0x000000091d197211 */ /* 0x080fe200010f0eff */
[C---:B------:R-:W-:Y:S01]  /*09f0*/  IMAD R29, R8.reuse, 0x2, R27 ;  /* 0x00000002081d7824 */ /* 0x040fe200078e021b */
[CC--:B------:R-:W-:Y:S01]  /*0a00*/  LEA R18, P1, R27.reuse, R2.reuse, 0x1 ;  /* 0x000000021b127211 */ /* 0x0c0fe200078208ff */
[----:B------:R-:W5:Y:S03]  /*0a10*/  LDG.E.U16 R40, desc[UR32][R16.64] ;  /* 0x0000002010287981 */ /* 0x000f66000c1e1500 */
[----:B------:R-:W-:Y:S01]  /*0a20*/  LEA.HI.X.SX32 R19, R27, R9, 0x1, P1 ;  /* 0x000000091b137211 */ /* 0x000fe200008f0eff */
[C---:B------:R-:W-:Y:S01]  /*0a30*/  IMAD R27, R8.reuse, 0x2, R29 ;  /* 0x00000002081b7824 */ /* 0x040fe200078e021d */
[C---:B0-----:R-:W-:Y:S01]  /*0a40*/  LEA R20, P1, R29.reuse, R2, 0x1 ;  /* 0x000000021d147211 */ /* 0x041fe200078208ff */
[----:B------:R0:W5:Y:S03]  /*0a50*/  LDG.E.U16 R39, desc[UR32][R24.64] ;  /* 0x0000002018277981 */ /* 0x000166000c1e1500 */
[----:B------:R-:W-:Y:S01]  /*0a60*/  LEA R31, R8, R27, 0x1 ;  /* 0x0000001b081f7211 */ /* 0x000fe200078e08ff */
[----:B------:R4:W5:Y:S01]  /*0a70*/  LDG.E.U16 R41, desc[UR32][R18.64] ;  /* 0x0000002012297981 */ /* 0x000962000c1e1500 */
[----:B------:R-:W-:-:S02]  /*0a80*/  LEA.HI.X.SX32 R21, R29, R9, 0x1, P1 ;  /* 0x000000091d157211 */ /* 0x000fc400008f0eff */
[----:B---3--:R-:W-:Y:S01]  /*0a90*/  LEA R22, P1, R31, R2, 0x1 ;  /* 0x000000021f167211 */ /* 0x008fe200078208ff */
[----:B0-----:R-:W-:-:S03]  /*0aa0*/  IMAD R25, R8, 0x2, R31 ;  /* 0x0000000208197824 */ /* 0x001fc600078e021f */
[-C--:B------:R-:W-:Y:S01]  /*0ab0*/  LEA.HI.X.SX32 R23, R31, R9.reuse, 0x1, P1 ;  /* 0x000000091f177211 */ /* 0x080fe200008f0eff */
[----:B------:R0:W5:Y:S01]  /*0ac0*/  LDG.E.U16 R42, desc[UR32][R20.64] ;  /* 0x00000020142a7981 */ /* 0x000162000c1e1500 */
[C---:B------:R-:W-:Y:S01]  /*0ad0*/  IMAD R29, R8.reuse, 0x2, R25 ;  /* 0x00000002081d7824 */ /* 0x040fe200078e0219 */
[-C--:B------:R-:W-:Y:S02]  /*0ae0*/  LEA R16, P1, R25, R2.reuse, 0x1 ;  /* 0x0000000219107211 */ /* 0x080fe400078208ff */
[----:B------:R-:W5:Y:S01]  /*0af0*/  LDG.E.U16 R44, desc[UR32][R22.64] ;  /* 0x00000020162c7981 */ /* 0x000f62000c1e1500 */
[----:B------:R-:W-:Y:S02]  /*0b00*/  LEA R26, P2, R27, R2, 0x1 ;  /* 0x000000021b1a7211 */ /* 0x000fe400078408ff */
[----:B------:R-:W-:Y:S02]  /*0b10*/  LEA.HI.X.SX32 R17, R25, R9, 0x1, P1 ;  /* 0x0000000919117211 */ /* 0x000fe400008f0eff */
[----:B------:R-:W-:-:S02]  /*0b20*/  LEA R25, R8, R29, 0x1 ;  /* 0x0000001d08197211 */ /* 0x000fc400078e08ff */
[-C--:B------:R-:W-:Y:S01]  /*0b30*/  LEA.HI.X.SX32 R27, R27, R9.reuse, 0x1, P2 ;  /* 0x000000091b1b7211 */ /* 0x080fe200010f0eff */
[----:B------:R-:W5:Y:S01]  /*0b40*/  LDG.E.U16 R45, desc[UR32][R16.64] ;  /* 0x00000020102d7981 */ /* 0x000f62000c1e1500 */
[CC--:B----4-:R-:W-:Y:S01]  /*0b50*/  LEA R18, P1, R29.reuse, R2.reuse, 0x1 ;  /* 0x000000021d127211 */ /* 0x0d0fe200078208ff */
[C---:B------:R-:W-:Y:S02]  /*0b60*/  IMAD R31, R8.reuse, 0x2, R25 ;  /* 0x00000002081f7824 */ /* 0x040fe400078e0219 */
[----:B------:R3:W5:Y:S01]  /*0b70*/  LDG.E.U16 R43, desc[UR32][R26.64] ;  /* 0x000000201a2b7981 */ /* 0x000762000c1e1500 */
[-C--:B------:R-:W-:Y:S02]  /*0b80*/  LEA.HI.X.SX32 R19, R29, R9.reuse, 0x1, P1 ;  /* 0x000000091d137211 */ /* 0x080fe400008f0eff */
[-C--:B0-----:R-:W-:Y:S02]  /*0b90*/  LEA R20, P1, R31, R2.reuse, 0x1 ;  /* 0x000000021f147211 */ /* 0x081fe400078208ff */
[----:B------:R-:W-:Y:S01]  /*0ba0*/  LEA R24, P2, R25, R2, 0x1 ;  /* 0x0000000219187211 */ /* 0x000fe200078408ff */
[----:B------:R0:W5:Y:S01]  /*0bb0*/  LDG.E.U16 R46, desc[UR32][R18.64] ;  /* 0x00000020122e7981 */ /* 0x000162000c1e1500 */
[----:B---3--:R-:W-:Y:S01]  /*0bc0*/  IMAD R27, R8, 0x2, R31 ;  /* 0x00000002081b7824 */ /* 0x008fe200078e021f */
[----:B------:R-:W-:-:S04]  /*0bd0*/  LEA.HI.X.SX32 R21, R31, R9, 0x1, P1 ;  /* 0x000000091f157211 */ /* 0x000fc800008f0eff */
[C---:B------:R-:W-:Y:S01]  /*0be0*/  LEA R22, P1, R27.reuse, R2, 0x1 ;  /* 0x000000021b167211 */ /* 0x040fe200078208ff */
[----:B------:R-:W5:Y:S01]  /*0bf0*/  LDG.E.U16 R48, desc[UR32][R20.64] ;  /* 0x0000002014307981 */ /* 0x000f62000c1e1500 */
[----:B------:R-:W-:Y:S02]  /*0c00*/  LEA R29, R8, R27, 0x1 ;  /* 0x0000001b081d7211 */ /* 0x000fe400078e08ff */
[----:B------:R-:W-:-:S03]  /*0c10*/  LEA.HI.X.SX32 R23, R27, R9, 0x1, P1 ;  /* 0x000000091b177211 */ /* 0x000fc600008f0eff */
[C---:B------:R-:W-:Y:S01]  /*0c20*/  IMAD R27, R8.reuse, 0x2, R29 ;  /* 0x00000002081b7824 */ /* 0x040fe200078e021d */
[-C--:B------:R-:W-:Y:S01]  /*0c30*/  LEA.HI.X.SX32 R25, R25, R9.reuse, 0x1, P2 ;  /* 0x0000000919197211 */ /* 0x080fe200010f0eff */
[----:B------:R-:W5:Y:S01]  /*0c40*/  LDG.E.U16 R49, desc[UR32][R22.64] ;  /* 0x0000002016317981 */ /* 0x000f62000c1e1500 */
[CC--:B------:R-:W-:Y:S01]  /*0c50*/  LEA R16, P1, R29.reuse, R2.reuse, 0x1 ;  /* 0x000000021d107211 */ /* 0x0c0fe200078208ff */
[----:B------:R-:W-:Y:S02]  /*0c60*/  IMAD R31, R8, 0x2, R27 ;  /* 0x00000002081f7824 */ /* 0x000fe400078e021b */
[----:B------:R3:W5:Y:S01]  /*0c70*/  LDG.E.U16 R47, desc[UR32][R24.64] ;  /* 0x00000020182f7981 */ /* 0x000762000c1e1500 */
[-C--:B------:R-:W-:Y:S02]  /*0c80*/  LEA.HI.X.SX32 R17, R29, R9.reuse, 0x1, P1 ;  /* 0x000000091d117211 */ /* 0x080fe400008f0eff */
[-C--:B0-----:R-:W-:Y:S02]  /*0c90*/  LEA R18, P1, R31, R2.reuse, 0x1 ;  /* 0x000000021f127211 */ /* 0x081fe400078208ff */
[----:B------:R-:W-:Y:S01]  /*0ca0*/  LEA R26, P2, R27, R2, 0x1 ;  /* 0x000000021b1a7211 */ /* 0x000fe200078408ff */
[----:B------:R0:W5:Y:S01]  /*0cb0*/  LDG.E.U16 R50, desc[UR32][R16.64] ;  /* 0x0000002010327981 */ /* 0x000162000c1e1500 */
[----:B------:R-:W-:-:S02]  /*0cc0*/  LEA.HI.X.SX32 R19, R31, R9, 0x1, P1 ;  /* 0x000000091f137211 */ /* 0x000fc400008f0eff */
[C---:B---3--:R-:W-:Y:S02]  /*0cd0*/  LEA R25, R8.reuse, R31, 0x1 ;  /* 0x0000001f08197211 */ /* 0x048fe400078e08ff */
[-C--:B------:R-:W-:Y:S01]  /*0ce0*/  LEA.HI.X.SX32 R27, R27, R9.reuse, 0x1, P2 ;  /* 0x000000091b1b7211 */ /* 0x080fe200010f0eff */
[----:B------:R-:W5:Y:S01]  /*0cf0*/  LDG.E.U16 R52, desc[UR32][R18.64] ;  /* 0x0000002012347981 */ /* 0x000f62000c1e1500 */
[CC--:B------:R-:W-:Y:S01]  /*0d00*/  LEA R20, P1, R25.reuse, R2.reuse, 0x1 ;  /* 0x0000000219147211 */ /* 0x0c0fe200078208ff */
[C---:B------:R-:W-:Y:S02]  /*0d10*/  IMAD R29, R8.reuse, 0x2, R25 ;  /* 0x00000002081d7824 */ /* 0x040fe400078e0219 */
[----:B------:R3:W5:Y:S01]  /*0d20*/  LDG.E.U16 R51, desc[UR32][R26.64] ;  /* 0x000000201a337981 */ /* 0x000762000c1e1500 */
[----:B------:R-:W-:Y:S01]  /*0d30*/  LEA.HI.X.SX32 R21, R25, R9, 0x1, P1 ;  /* 0x0000000919157211 */ /* 0x000fe200008f0eff */
[----:B------:R-:W-:Y:S01]  /*0d40*/  IMAD R25, R8, 0x2, R29 ;  /* 0x0000000208197824 */ /* 0x000fe200078e021d */
[----:B------:R-:W-:-:S03]  /*0d50*/  LEA R22, P1, R29, R2, 0x1 ;  /* 0x000000021d167211 */ /* 0x000fc600078208ff */
[----:B------:R4:W5:Y:S01]  /*0d60*/  LDG.E.U16 R53, desc[UR32][R20.64] ;  /* 0x0000002014357981 */ /* 0x000962000c1e1500 */
[C---:B------:R-:W-:Y:S02]  /*0d70*/  LEA R31, R8.reuse, R25, 0x1 ;  /* 0x00000019081f7211 */ /* 0x040fe400078e08ff */
[-C--:B------:R-:W-:Y:S02]  /*0d80*/  LEA.HI.X.SX32 R23, R29, R9.reuse, 0x1, P1 ;  /* 0x000000091d177211 */ /* 0x080fe400008f0eff */
[-C--:B0-----:R-:W-:Y:S01]  /*0d90*/  LEA R16, P1, R31, R2.reuse, 0x1 ;  /* 0x000000021f107211 */ /* 0x081fe200078208ff */
[C---:B---3--:R-:W-:Y:S01]  /*0da0*/  IMAD R27, R8.reuse, 0x2, R31 ;  /* 0x00000002081b7824 */ /* 0x048fe200078e021f */
[-C--:B------:R-:W-:Y:S01]  /*0db0*/  LEA R24, P2, R25, R2.reuse, 0x1 ;  /* 0x0000000219187211 */ /* 0x080fe200078408ff */
[----:B------:R0:W5:Y:S01]  /*0dc0*/  LDG.E.U16 R54, desc[UR32][R22.64] ;  /* 0x0000002016367981 */ /* 0x000162000c1e1500 */
[----:B------:R-:W-:Y:S01]  /*0dd0*/  LEA.HI.X.SX32 R17, R31, R9, 0x1, P1 ;  /* 0x000000091f117211 */ /* 0x000fe200008f0eff */
[----:B------:R-:W-:Y:S01]  /*0de0*/  IMAD R29, R8, 0x2, R27 ;  /* 0x00000002081d7824 */ /* 0x000fe200078e021b */
[----:B------:R-:W-:-:S02]  /*0df0*/  LEA R18, P1, R27, R2, 0x1 ;  /* 0x000000021b127211 */ /* 0x000fc400078208ff */
[-C--:B------:R-:W-:Y:S01]  /*0e00*/  LEA.HI.X.SX32 R25, R25, R9.reuse, 0x1, P2 ;  /* 0x0000000919197211 */ /* 0x080fe200010f0eff */
[----:B------:R-:W5:Y:S01]  /*0e10*/  LDG.E.U16 R56, desc[UR32][R16.64] ;  /* 0x0000002010387981 */ /* 0x000f62000c1e1500 */
[----:B------:R-:W-:Y:S02]  /*0e20*/  LEA.HI.X.SX32 R19, R27, R9, 0x1, P1 ;  /* 0x000000091b137211 */ /* 0x000fe400008f0eff */
[----:B------:R-:W-:Y:S01]  /*0e30*/  LEA R27, R8, R29, 0x1 ;  /* 0x0000001d081b7211 */ /* 0x000fe200078e08ff */
[----:B------:R3:W5:Y:S01]  /*0e40*/  LDG.E.U16 R55, desc[UR32][R24.64] ;  /* 0x0000002018377981 */ /* 0x000762000c1e1500 */
[----:B----4-:R-:W-:-:S03]  /*0e50*/  LEA R20, P1, R29, R2, 0x1 ;  /* 0x000000021d147211 */ /* 0x010fc600078208ff */
[C---:B------:R-:W-:Y:S01]  /*0e60*/  IMAD R31, R8.reuse, 0x2, R27 ;  /* 0x00000002081f7824 */ /* 0x040fe200078e021b */
[-C--:B------:R-:W-:Y:S01]  /*0e70*/  LEA.HI.X.SX32 R21, R29, R9.reuse, 0x1, P1 ;  /* 0x000000091d157211 */ /* 0x080fe200008f0eff */
[----:B------:R4:W5:Y:S03]  /*0e80*/  LDG.E.U16 R57, desc[UR32][R18.64] ;  /* 0x0000002012397981 */ /* 0x000966000c1e1500 */
[-C--:B0-----:R-:W-:Y:S01]  /*0e90*/  LEA R22, P1, R31, R2.reuse, 0x1 ;  /* 0x000000021f167211 */ /* 0x081fe200078208ff */
[----:B---3--:R-:W-:Y:S01]  /*0ea0*/  IMAD R25, R8, 0x2, R31 ;  /* 0x0000000208197824 */ /* 0x008fe200078e021f */
[-C--:B------:R-:W-:Y:S01]  /*0eb0*/  LEA R26, P2, R27, R2.reuse, 0x1 ;  /* 0x000000021b1a7211 */ /* 0x080fe200078408ff */
[----:B------:R0:W5:Y:S01]  /*0ec0*/  LDG.E.U16 R58, desc[UR32][R20.64] ;  /* 0x00000020143a7981 */ /* 0x000162000c1e1500 */
[----:B------:R-:W-:Y:S02]  /*0ed0*/  LEA.HI.X.SX32 R23, R31, R9, 0x1, P1 ;  /* 0x000000091f177211 */ /* 0x000fe400008f0eff */
[----:B------:R-:W-:-:S02]  /*0ee0*/  LEA R16, P1, R25, R2, 0x1 ;  /* 0x0000000219107211 */ /* 0x000fc400078208ff */
[----:B------:R-:W-:Y:S01]  /*0ef0*/  LEA R29, R8, R25, 0x1 ;  /* 0x00000019081d7211 */ /* 0x000fe200078e08ff */
[----:B------:R-:W5:Y:S01]  /*0f00*/  LDG.E.U16 R60, desc[UR32][R22.64] ;  /* 0x00000020163c7981 */ /* 0x000f62000c1e1500 */
[----:B------:R-:W-:-:S03]  /*0f10*/  LEA.HI.X.SX32 R17, R25, R9, 0x1, P1 ;  /* 0x0000000919117211 */ /* 0x000fc600008f0eff */
[C---:B------:R-:W-:Y:S01]  /*0f20*/  IMAD R25, R8.reuse, 0x2, R29 ;  /* 0x0000000208197824 */ /* 0x040fe200078e021d */
[-C--:B------:R-:W-:Y:S01]  /*0f30*/  LEA.HI.X.SX32 R27, R27, R9.reuse, 0x1, P2 ;  /* 0x000000091b1b7211 */ /* 0x080fe200010f0eff */
[----:B------:R-:W5:Y:S01]  /*0f40*/  LDG.E.U16 R61, desc[UR32][R16.64] ;  /* 0x00000020103d7981 */ /* 0x000f62000c1e1500 */
[CC--:B----4-:R-:W-:Y:S01]  /*0f50*/  LEA R18, P1, R29.reuse, R2.reuse, 0x1 ;  /* 0x000000021d127211 */ /* 0x0d0fe200078208ff */
        /* <DEDUP_REMOVED lines=65> */
[----:B------:R-:W-:Y:S02]  /*1370*/  LEA R31, R8, R25, 0x1 ;  /* 0x00000019081f7211 */ /* 0x000fe400078e08ff */
[----:B------:R-:W-:-:S03]  /*1380*/  LEA.HI.X.SX32 R19, R29, R9, 0x1, P1 ;  /* 0x000000091d137211 */ /* 0x000fc600008f0eff */
[C---:B------:R-:W-:Y:S01]  /*1390*/  IMAD R29, R8.reuse, 0x2, R31 ;  /* 0x00000002081d7824 */ /* 0x040fe200078e021f */
[-C--:B0-----:R-:W-:Y:S02]  /*13a0*/  LEA R20, P1, R31, R2.reuse, 0x1 ;  /* 0x000000021f147211 */ /* 0x081fe400078208ff */
[-C--:B------:R-:W-:Y:S01]  /*13b0*/  LEA R24, P2, R25, R2.reuse, 0x1 ;  /* 0x0000000219187211 */ /* 0x080fe200078408ff */
[C---:B---3--:R-:W-:Y:S01]  /*13c0*/  IMAD R27, R8.reuse, 0x2, R29 ;  /* 0x00000002081b7824 */ /* 0x048fe200078e021d */
[----:B------:R-:W-:Y:S01]  /*13d0*/  LEA.HI.X.SX32 R21, R31, R9, 0x1, P1 ;  /* 0x000000091f157211 */ /* 0x000fe200008f0eff */
[----:B------:R1:W5:Y:S01]  /*13e0*/  LDG.E.U16 R19, desc[UR32][R18.64] ;  /* 0x0000002012137981 */ /* 0x000362000c1e1500 */
[----:B------:R-:W-:Y:S02]  /*13f0*/  LEA R22, P1, R29, R2, 0x1 ;  /* 0x000000021d167211 */ /* 0x000fe400078208ff */
[----:B------:R-:W-:Y:S01]  /*1400*/  LEA R8, R8, R27, 0x1 ;  /* 0x0000001b08087211 */ /* 0x000fe200078e08ff */
[----:B------:R0:W5:Y:S01]  /*1410*/  LDG.E.U16 R20, desc[UR32][R20.64] ;  /* 0x0000002014147981 */ /* 0x000162000c1e1500 */
[----:B------:R-:W-:-:S02]  /*1420*/  LEA.HI.X.SX32 R25, R25, R9, 0x1, P2 ;  /* 0x0000000919197211 */ /* 0x000fc400010f0eff */
[-C--:B------:R-:W-:Y:S02]  /*1430*/  LEA.HI.X.SX32 R23, R29, R9.reuse, 0x1, P1 ;  /* 0x000000091d177211 */ /* 0x080fe400008f0eff */
[CC--:B------:R-:W-:Y:S01]  /*1440*/  LEA R26, P2, R27.reuse, R2.reuse, 0x1 ;  /* 0x000000021b1a7211 */ /* 0x0c0fe200078408ff */
[----:B------:R-:W5:Y:S01]  /*1450*/  LDG.E.U16 R24, desc[UR32][R24.64] ;  /* 0x0000002018187981 */ /* 0x000f62000c1e1500 */
[C---:B----4-:R-:W-:Y:S02]  /*1460*/  LEA R16, P1, R8.reuse, R2, 0x1 ;  /* 0x0000000208107211 */ /* 0x050fe400078208ff */
[-C--:B------:R-:W-:Y:S01]  /*1470*/  LEA.HI.X.SX32 R27, R27, R9.reuse, 0x1, P2 ;  /* 0x000000091b1b7211 */ /* 0x080fe200010f0eff */
[----:B------:R-:W5:Y:S01]  /*1480*/  LDG.E.U16 R23, desc[UR32][R22.64] ;  /* 0x0000002016177981 */ /* 0x000f62000c1e1500 */
[----:B------:R-:W-:Y:S02]  /*1490*/  LEA.HI.X.SX32 R17, R8, R9, 0x1, P1 ;  /* 0x0000000908117211 */ /* 0x000fe400008f0eff */
[----:B------:R-:W3:Y:S01]  /*14a0*/  LDC.64 R8, c[0x0][0x3c0] ;  /* 0x0000f000ff087b82 */ /* 0x000ee20000000a00 */
[C---:B------:R-:W-:Y:S01]  /*14b0*/  LOP3.LUT R2, R3.reuse, 0x7f, RZ, 0xc0, !PT ;  /* 0x0000007f03027812 */ /* 0x040fe200078ec0ff */
[----:B------:R-:W5:Y:S04]  /*14c0*/  LDG.E.U16 R26, desc[UR32][R26.64] ;  /* 0x000000201a1a7981 */ /* 0x000f68000c1e1500 */
[----:B-1----:R-:W-:Y:S01]  /*14d0*/  IMAD R18, R2, UR4, RZ ;  /* 0x0000000402127c24 */ /* 0x002fe2000f8e02ff */
[----:B------:R1:W5:Y:S01]  /*14e0*/  LDG.E.U16 R16, desc[UR32][R16.64] ;  /* 0x0000002010107981 */ /* 0x000362000c1e1500 */
[----:B------:R-:W-:-:S02]  /*14f0*/  LOP3.LUT R90, R3, 0x3f, RZ, 0xc0, !PT ;  /* 0x0000003f035a7812 */ /* 0x000fc400078ec0ff */
[C---:B------:R-:W-:Y:S01]  /*1500*/  IMAD.SHL.U32 R88, R18.reuse, 0x2, RZ ;  /* 0x0000000212587824 */ /* 0x040fe200078e00ff */
[--C-:B0-----:R-:W-:Y:S01]  /*1510*/  SHF.R.U32.HI R21, RZ, 0x5, R3.reuse ;  /* 0x00000005ff157819 */ /* 0x101fe20000011603 */
[----:B------:R-:W-:Y:S01]  /*1520*/  IMAD.HI R18, R18, 0x2, RZ ;  /* 0x0000000212127827 */ /* 0x000fe200078e02ff */
[----:B------:R-:W-:Y:S02]  /*1530*/  SHF.L.U32 R90, R90, 0x1, RZ ;  /* 0x000000015a5a7819 */ /* 0x000fe400000006ff */
[----:B-1----:R-:W-:Y:S01]  /*1540*/  SHF.R.S32.HI R17, RZ, 0x6, R3 ;  /* 0x00000006ff117819 */ /* 0x002fe20000011403 */
[----:B---3--:R-:W-:-:S04]  /*1550*/  IMAD R8, R8, UR29, RZ ;  /* 0x0000001d08087c24 */ /* 0x008fc8000f8e02ff */
[C---:B------:R-:W-:Y:S02]  /*1560*/  IMAD.SHL.U32 R89, R8.reuse, 0x2, RZ ;  /* 0x0000000208597824 */ /* 0x040fe400078e00ff */
[----:B------:R-:W-:Y:S01]  /*1570*/  IMAD.HI R8, R8, 0x2, RZ ;  /* 0x0000000208087827 */ /* 0x000fe200078e02ff */
[----:B------:R-:W-:Y:S02]  /*1580*/  SGXT R17, R17, 0x1 ;  /* 0x000000011111781a */ /* 0x000fe40000000200 */
[----:B--2---:R-:W-:Y:S02]  /*1590*/  IADD3 R88, P1, P2, R88, R76, R89 ;  /* 0x0000004c58587210 */ /* 0x004fe40007a3e059 */
[----:B------:R-:W-:Y:S02]  /*15a0*/  R2UR UR17, R21 ;  /* 0x00000000151172ca */ /* 0x000fe400000e0000 */
[----:B------:R-:W-:Y:S02]  /*15b0*/  R2UR UR27, R67 ;  /* 0x00000000431b72ca */ /* 0x000fe400000e0000 */
[----:B------:R-:W-:-:S02]  /*15c0*/  IADD3.X R89, PT, PT, R18, R77, R8, P1, P2 ;  /* 0x0000004d12597210 */ /* 0x000fc40000fe4408 */
[----:B------:R-:W-:Y:S01]  /*15d0*/  LOP3.LUT R77, R90, 0x90, R17, 0x78, !PT ;  /* 0x000000905a4d7812 */ /* 0x000fe200078e7811 */
[----:B------:R-:W-:Y:S10]  /*15e0*/  @P0 BRA `(.L_x_5) ;  /* 0x0000000000180947 */ /* 0x000ff40003800000 */
[----:B------:R-:W-:Y:S01]  /*15f0*/  ELECT P1, URZ, PT ;  /* 0x0000000000ff782f */ /* 0x000fe20003820000 */
[----:B------:R-:W-:Y:S01]  /*1600*/  IMAD.MOV.U32 R8, RZ, RZ, 0x1 ;  /* 0x00000001ff087424 */ /* 0x000fe200078e00ff */
[----:B------:R-:W-:Y:S01]  /*1610*/  UMOV UR4, 0x40 ;  /* 0x0000004000047882 */ /* 0x000fe20000000000 */
[----:B------:R-:W-:Y:S01]  /*1620*/  UVIRTCOUNT.DEALLOC.SMPOOL 0x80 ;  /* 0x000000800000784c */ /* 0x000fe20000000000 */
[----:B------:R-:W-:-:S09]  /*1630*/  ULEA UR4, UR6, UR4, 0x18 ;  /* 0x0000000406047291 */ /* 0x000fd2000f8ec0ff */
[----:B------:R0:W-:Y:S03]  /*1640*/  @P1 STS.U8 [UR4], R8 ;  /* 0x00000008ff001988 */ /* 0x0001e60008000004 */
.L_x_5:
[----:B------:R-:W-:Y:S01]  /*1650*/  USHF.L.U32 UR4, UR17, 0x15, URZ ;  /* 0x0000001511047899 */ /* 0x000fe200080006ff */
[----:B------:R-:W-:Y:S01]  /*1660*/  LOP3.LUT R76, R77, 0x20, RZ, 0x3c, !PT ;  /* 0x000000204d4c7812 */ /* 0x000fe200078e3cff */
[----:B-----5:R1:W-:Y:S01]  /*1670*/  STS.U16 [R77+UR28], R4 ;  /* 0x000000044d007988 */ /* 0x0203e2000800041c */
[----:B------:R-:W-:Y:S01]  /*1680*/  LOP3.LUT P1, RZ, R3, 0x7f, RZ, 0xc0, !PT ;  /* 0x0000007f03ff7812 */ /* 0x000fe2000782c0ff */
[----:B------:R-:W-:Y:S02]  /*1690*/  ULOP3.LUT UR4, UR4, 0x600000, URZ, 0xc0, !UPT ;  /* 0x0060000004047892 */ /* 0x000fe4000f8ec0ff */
[----:B------:R-:W-:Y:S01]  /*16a0*/  STS.U16 [R77+UR28+0x400], R10 ;  /* 0x0004000a4d007988 */ /* 0x000fe2000800041c */
[----:B------:R-:W-:Y:S01]  /*16b0*/  UMOV UR6, 0x1 ;  /* 0x0000000100067882 */ /* 0x000fe20000000000 */
[----:B------:R-:W-:Y:S02]  /*16c0*/  UIADD3 UR25, UPT, UPT, UR27, UR4, URZ ;  /* 0x000000041b197290 */ /* 0x000fe4000fffe0ff */
[----:B------:R-:W-:Y:S04]  /*16d0*/  STS.U16 [R77+UR28+0x800], R14 ;  /* 0x0008000e4d007988 */ /* 0x000fe8000800041c */
[----:B------:R-:W-:Y:S01]  /*16e0*/  STS.U16 [R77+UR28+0xc00], R32 ;  /* 0x000c00204d007988 */ /* 0x000fe2000800041c */
[----:B-1----:R-:W-:Y:S01]  /*16f0*/  LOP3.LUT R4, R77, 0x60, RZ, 0x3c, !PT ;  /* 0x000000604d047812 */ /* 0x002fe200078e3cff */
[----:B------:R-:W-:-:S02]  /*1700*/  VOTEU.ALL UP0, P1 ;  /* 0x0000000000ff7886 */ /* 0x000fc40000800000 */
[----:B------:R-:W-:Y:S04]  /*1710*/  STS.U16 [R77+UR28+0x1000], R36 ;  /* 0x001000244d007988 */ /* 0x000fe8000800041c */
        /* <DEDUP_REMOVED lines=10> */
[----:B------:R-:W-:Y:S01]  /*17c0*/  STS.U16 [R77+UR28+0x3c00], R20 ;  /* 0x003c00144d007988 */ /* 0x000fe2000800041c */
[C---:B------:R-:W-:Y:S01]  /*17d0*/  IMAD R83, R9.reuse, 0x1c, RZ ;  /* 0x0000001c09537824 */ /* 0x040fe200078e02ff */
[----:B------:R-:W1:Y:S01]  /*17e0*/  LDC R163, c[0x0][0x3c4] ;  /* 0x0000f100ffa37b82 */ /* 0x000e620000000800 */
[----:B------:R-:W-:Y:S01]  /*17f0*/  IMAD R87, R9, 0x1e, RZ ;  /* 0x0000001e09577824 */ /* 0x000fe200078e02ff */
[----:B------:R2:W-:Y:S01]  /*1800*/  STS.U16 [R76+UR28+0x100], R5 ;  /* 0x000100054c007988 */ /* 0x0005e2000800041c */
[----:B------:R-:W-:-:S02]  /*1810*/  UIADD3 UR26, UPT, UPT, UR28, 0xa000, URZ ;  /* 0x0000a0001c1a7890 */ /* 0x000fc4000fffe0ff */
[----:B------:R-:W-:-:S04]  /*1820*/  @!UP0 UIADD3 UR4, UPT, UPT, -UR6, 0x100000, URZ ;  /* 0x0010000006048890 */ /* 0x000fc8000fffe1ff */
[----:B------:R-:W-:Y:S02]  /*1830*/  @!UP0 USHF.L.U32 UR5, UR4, 0xb, URZ ;  /* 0x0000000b04058899 */ /* 0x000fe400080006ff */
[----:B------:R-:W-:Y:S01]  /*1840*/  @!UP0 USHF.L.U32 UR4, UR4, 0x1, URZ ;  /* 0x0000000104048899 */ /* 0x000fe200080006ff */
[C---:B------:R-:W-:Y:S01]  /*1850*/  IMAD R189, R9.reuse, 0x24, RZ ;  /* 0x0000002409bd7824 */ /* 0x040fe200078e02ff */
[----:B------:R-:W-:Y:S01]  /*1860*/  STS.U16 [R76+UR28+0x500], R11 ;  /* 0x0005000b4c007988 */ /* 0x000fe2000800041c */
[----:B------:R-:W-:Y:S01]  /*1870*/  IMAD R187, R9, 0x26, RZ ;  /* 0x0000002609bb7824 */ /* 0x000fe200078e02ff */
[----:B------:R-:W3:Y:S02]  /*1880*/  LDCU UR31, c[0x0][0x3f0] ;  /* 0x00007e00ff1f77ac */ /* 0x000ee40008000800 */
[----:B------:R-:W-:Y:S01]  /*1890*/  STS.U16 [R76+UR28+0x900], R15 ;  /* 0x0009000f4c007988 */ /* 0x000fe2000800041c */
[----:B--2---:R-:W-:Y:S01]  /*18a0*/  LOP3.LUT R5, R77, 0x40, RZ, 0x3c, !PT ;  /* 0x000000404d057812 */ /* 0x004fe200078e3cff */
[----:B------:R-:W-:-:S02]  /*18b0*/  IMAD R185, R9, 0x28, RZ ;  /* 0x0000002809b97824 */ /* 0x000fc400078e02ff */
[----:B------:R-:W-:Y:S01]  /*18c0*/  STS.U16 [R76+UR28+0xd00], R33 ;  /* 0x000d00214c007988 */ /* 0x000fe2000800041c */
[C---:B------:R-:W-:Y:S01]  /*18d0*/  IMAD R191, R9.reuse, 0x22, RZ ;  /* 0x0000002209bf7824 */ /* 0x040fe200078e02ff */
[----:B------:R-:W-:Y:S02]  /*18e0*/  VOTEU.ALL UP1, P1 ;  /* 0x0000000000ff7886 */ /* 0x000fe40000820000 */
[----:B------:R2:W-:Y:S04]  /*18f0*/  STS.U16 [R76+UR28+0x1100], R37 ;  /* 0x001100254c007988 */ /* 0x0005e8000800041c */
[----:B------:R4:W-:Y:S04]  /*1900*/  STS.U16 [R76+UR28+0x1500], R41 ;  /* 0x001500294c007988 */ /* 0x0009e8000800041c */
[----:B------:R-:W-:Y:S04]  /*1910*/  STS.U16 [R76+UR28+0x1900], R45 ;  /* 0x0019002d4c007988 */ /* 0x000fe8000800041c */
[----:B------:R-:W-:Y:S01]  /*1920*/  STS.U16 [R76+UR28+0x1d00], R49 ;  /* 0x001d00314c007988 */ /* 0x000fe2000800041c */
[C---:B--2---:R-:W-:Y:S01]  /*1930*/  IMAD R37, R9.reuse, 0x3, RZ ;  /* 0x0000000309257824 */ /* 0x044fe200078e02ff */
[----:B---3--:R-:W-:Y:S01]  /*1940*/  ISETP.LT.AND P2, PT, RZ, UR31, PT ;  /* 0x0000001fff007c0c */ /* 0x008fe2000bf41270 */
[----:B----4-:R-:W-:Y:S01]  /*1950*/  IMAD R41, R9, 0x6, RZ ;  /* 0x0000000609297824 */ /* 0x010fe200078e02ff */
[----:B------:R-:W-:Y:S04]  /*1960*/  STS.U16 [R76+UR28+0x2100], R53 ;  /* 0x002100354c007988 */ /* 0x000fe8000800041c */
[----:B------:R-:W-:Y:S04]  /*1970*/  STS.U16 [R76+UR28+0x2500], R57 ;  /* 0x002500394c007988 */ /* 0x000fe8000800041c */
[----:B------:R2:W-:Y:S04]  /*1980*/  STS.U16 [R76+UR28+0x2900], R61 ;  /* 0x0029003d4c007988 */ /* 0x0005e8000800041c */
[----:B------:R3:W-:Y:S04]  /*1990*/  STS.U16 [R76+UR28+0x2d00], R65 ;  /* 0x002d00414c007988 */ /* 0x0007e8000800041c */
[----:B------:R4:W-:Y:S04]  /*19a0*/  STS.U16 [R76+UR28+0x3100], R69 ;  /* 0x003100454c007988 */ /* 0x0009e8000800041c */
        /* <DEDUP_REMOVED lines=8> */
[----:B------:R-:W-:Y:S01]  /*1a30*/  IADD3 R212, P6, PT, R41, R88, RZ ;  /* 0x0000005829d47210 */ /* 0x000fe20007fde0ff */
[----:B------:R-:W-:Y:S01]  /*1a40*/  STTM.16dp32bit_t0_t15.x64 tmem[UR25], RZ ;  /* 0x000000ff000079ed */ /* 0x000fe20008b00019 */
[----:B------:R-:W-:Y:S01]  /*1a50*/  STTM.16dp32bit_t16_t31.x64 tmem[UR25+0x40], RZ ;  /* 0x000040ff000079ed */ /* 0x000fe20008b20019 */
        /* <DEDUP_REMOVED lines=11> */
[----:B--2---:R-:W-:-:S02]  /*1b10*/  IMAD R61, R9, 0x12, RZ ;  /* 0x00000012093d7824 */ /* 0x004fc400078e02ff */
[C---:B------:R-:W-:Y:S01]  /*1b20*/  IMAD R179, R9.reuse, 0x2c, RZ ;  /* 0x0000002c09b37824 */ /* 0x040fe200078e02ff */
[----:B------:R2:W-:Y:S01]  /*1b30*/  STS.U16 [R4+UR28+0x1b00], R47 ;  /* 0x001b002f04007988 */ /* 0x0005e2000800041c */
[C---:B------:R-:W-:Y:S02]  /*1b40*/  IMAD R45, R9.reuse, 0x9, RZ ;  /* 0x00000009092d7824 */ /* 0x040fe400078e02ff */
[C---:B------:R-:W-:Y:S01]  /*1b50*/  IMAD R177, R9.reuse, 0x2e, RZ ;  /* 0x0000002e09b17824 */ /* 0x040fe200078e02ff */
[----:B------:R-:W-:Y:S01]  /*1b60*/  STS.U16 [R4+UR28+0x300], R7 ;  /* 0x0003000704007988 */ /* 0x000fe2000800041c */
[----:B---3--:R-:W-:Y:S01]  /*1b70*/  IMAD R65, R9, 0x14, RZ ;  /* 0x0000001409417824 */ /* 0x008fe200078e02ff */
[----:B------:R-:W-:Y:S02]  /*1b80*/  IADD3 R190, P3, PT, R191, R88, RZ ;  /* 0x00000058bfbe7210 */ /* 0x000fe40007f7e0ff */
[----:B------:R-:W-:Y:S01]  /*1b90*/  STS.U16 [R4+UR28+0x700], R13 ;  /* 0x0007000d04007988 */ /* 0x000fe2000800041c */
[----:B----4-:R-:W-:-:S02]  /*1ba0*/  IMAD R69, R9, 0x16, RZ ;  /* 0x0000001609457824 */ /* 0x010fc400078e02ff */
[C---:B------:R-:W-:Y:S01]  /*1bb0*/  IMAD R175, R9.reuse, 0x30, RZ ;  /* 0x0000003009af7824 */ /* 0x040fe200078e02ff */
[----:B------:R-:W-:Y:S01]  /*1bc0*/  STS.U16 [R4+UR28+0xb00], R30 ;  /* 0x000b001e04007988 */ /* 0x000fe2000800041c */
[C---:B--2---:R-:W-:Y:S02]  /*1bd0*/  IMAD R47, R9.reuse, 0xa, RZ ;  /* 0x0000000a092f7824 */ /* 0x044fe400078e02ff */
[C---:B------:R-:W-:Y:S01]  /*1be0*/  IMAD R183, R9.reuse, 0x2a, RZ ;  /* 0x0000002a09b77824 */ /* 0x040fe200078e02ff */
[----:B------:R-:W-:Y:S01]  /*1bf0*/  STS.U16 [R4+UR28+0xf00], R35 ;  /* 0x000f002304007988 */ /* 0x000fe2000800041c */
[C---:B------:R-:W-:Y:S02]  /*1c00*/  IMAD R73, R9.reuse, 0x18, RZ ;  /* 0x0000001809497824 */ /* 0x040fe400078e02ff */
[----:B------:R-:W-:Y:S01]  /*1c10*/  IMAD R171, R9, 0x34, RZ ;  /* 0x0000003409ab7824 */ /* 0x000fe200078e02ff */
[----:B------:R2:W-:Y:S01]  /*1c20*/  STS.U16 [R4+UR28+0x1300], R39 ;  /* 0x0013002704007988 */ /* 0x0005e2000800041c */
[----:B------:R-:W-:Y:S01]  /*1c30*/  IADD3 R210, P5, PT, R47, R88, RZ ;  /* 0x000000582fd27210 */ /* 0x000fe20007fbe0ff */
[----:B------:R-:W-:-:S02]  /*1c40*/  IMAD R49, R9, 0xb, RZ ;  /* 0x0000000b09317824 */ /* 0x000fc400078e02ff */
[C---:B------:R-:W-:Y:S01]  /*1c50*/  IMAD R169, R9.reuse, 0x36, RZ ;  /* 0x0000003609a97824 */ /* 0x040fe200078e02ff */
[----:B------:R-:W-:Y:S01]  /*1c60*/  STS.U16 [R4+UR28+0x1700], R43 ;  /* 0x0017002b04007988 */ /* 0x000fe2000800041c */
[C---:B------:R-:W-:Y:S02]  /*1c70*/  IMAD R79, R9.reuse, 0x1a, RZ ;  /* 0x0000001a094f7824 */ /* 0x040fe400078e02ff */
[C---:B------:R-:W-:Y:S01]  /*1c80*/  IMAD R67, R9.reuse, 0x15, RZ ;  /* 0x0000001509437824 */ /* 0x040fe200078e02ff */
[----:B------:R3:W-:Y:S01]  /*1c90*/  STS.U16 [R4+UR28+0x1f00], R51 ;  /* 0x001f003304007988 */ /* 0x0007e2000800041c */
[C---:B--2---:R-:W-:Y:S02]  /*1ca0*/  IMAD R39, R9.reuse, 0x5, RZ ;  /* 0x0000000509277824 */ /* 0x044fe400078e02ff */
[C---:B------:R-:W-:Y:S01]  /*1cb0*/  IMAD R167, R9.reuse, 0x38, RZ ;  /* 0x0000003809a77824 */ /* 0x040fe200078e02ff */
[----:B------:R2:W-:Y:S01]  /*1cc0*/  STS.U16 [R4+UR28+0x2300], R55 ;  /* 0x0023003704007988 */ /* 0x0005e2000800041c */
[----:B------:R-:W-:-:S02]  /*1cd0*/  IMAD R53, R9, 0xd, RZ ;  /* 0x0000000d09357824 */ /* 0x000fc400078e02ff */
[C---:B------:R-:W-:Y:S01]  /*1ce0*/  IMAD R173, R9.reuse, 0x32, RZ ;  /* 0x0000003209ad7824 */ /* 0x040fe200078e02ff */
[----:B------:R-:W-:Y:S01]  /*1cf0*/  STS.U16 [R4+UR28+0x2700], R59 ;  /* 0x0027003b04007988 */ /* 0x000fe2000800041c */
[C---:B------:R-:W-:Y:S02]  /*1d00*/  IMAD R57, R9.reuse, 0xf, RZ ;  /* 0x0000000f09397824 */ /* 0x040fe400078e02ff */
[C---:B------:R-:W-:Y:S01]  /*1d10*/  IMAD R81, R9.reuse, 0x1b, RZ ;  /* 0x0000001b09517824 */ /* 0x040fe200078e02ff */
[----:B------:R4:W-:Y:S01]  /*1d20*/  STS.U16 [R4+UR28+0x2b00], R63 ;  /* 0x002b003f04007988 */ /* 0x0009e2000800041c */
[C---:B---3--:R-:W-:Y:S02]  /*1d30*/  IMAD R51, R9.reuse, 0xc, RZ ;  /* 0x0000000c09337824 */ /* 0x048fe400078e02ff */
[C---:B------:R-:W-:Y:S01]  /*1d40*/  IMAD R159, R9.reuse, 0x3c, RZ ;  /* 0x0000003c099f7824 */ /* 0x040fe200078e02ff */
[----:B------:R-:W-:Y:S01]  /*1d50*/  STS.U16 [R4+UR28+0x2f00], R68 ;  /* 0x002f004404007988 */ /* 0x000fe2000800041c */
[----:B--2---:R-:W-:-:S02]  /*1d60*/  IMAD R55, R9, 0xe, RZ ;  /* 0x0000000e09377824 */ /* 0x004fc400078e02ff */
[C---:B------:R-:W-:Y:S01]  /*1d70*/  IMAD R157, R9.reuse, 0x3e, RZ ;  /* 0x0000003e099d7824 */ /* 0x040fe200078e02ff */
[----:B------:R-:W-:Y:S01]  /*1d80*/  STS.U16 [R4+UR28+0x3300], R72 ;  /* 0x0033004804007988 */ /* 0x000fe2000800041c */
[C---:B------:R-:W-:Y:S02]  /*1d90*/  IMAD R161, R9.reuse, 0x3a, RZ ;  /* 0x0000003a09a17824 */ /* 0x040fe400078e02ff */
[----:B------:R-:W-:Y:S01]  /*1da0*/  IMAD R91, R9, 0x1f, RZ ;  /* 0x0000001f095b7824 */ /* 0x000fe200078e02ff */
[----:B------:R2:W-:Y:S01]  /*1db0*/  STS.U16 [R4+UR28+0x3700], R78 ;  /* 0x0037004e04007988 */ /* 0x0005e2000800041c */
[C---:B-1----:R-:W-:Y:S01]  /*1dc0*/  IMAD.SHL.U32 R93, R163.reuse, 0x10, RZ ;  /* 0x00000010a35d7824 */ /* 0x042fe200078e00ff */
[----:B------:R-:W-:Y:S02]  /*1dd0*/  SHF.L.U32 R95, R163, 0x1, RZ ;  /* 0x00000001a35f7819 */ /* 0x000fe400000006ff */
[----:B------:R1:W-:Y:S01]  /*1de0*/  STS.U16 [R4+UR28+0x3b00], R24 ;  /* 0x003b001804007988 */ /* 0x0003e2000800041c */
[----:B------:R-:W-:Y:S01]  /*1df0*/  IMAD R85, R9, 0x1d, RZ ;  /* 0x0000001d09557824 */ /* 0x000fe200078e02ff */
[----:B------:R-:W-:-:S02]  /*1e00*/  PRMT R28, RZ, 0x7610, R28 ;  /* 0x00007610ff1c7816 */ /* 0x000fc4000000001c */
[----:B------:R3:W-:Y:S01]  /*1e10*/  STS.U16 [R4+UR28+0x3f00], R16 ;  /* 0x003f001004007988 */ /* 0x0007e2000800041c */
[----:B------:R-:W0:Y:S02]  /*1e20*/  FENCE.VIEW.ASYNC.T ;  /* 0x00000000000073c6 */ /* 0x000e240000000200 */
[----:B0-----:R-:W-:Y:S01]  /*1e30*/  BAR.SYNC.DEFER_BLOCKING 0x0 ;  /* 0x0000000000007b1d */ /* 0x001fe20000010000 */
[----:B------:R-:W-:Y:S01]  /*1e40*/  IMAD R43, R9, 0x7, RZ ;  /* 0x00000007092b7824 */ /* 0x000fe200078e02ff */
[-C--:B------:R-:W-:Y:S02]  /*1e50*/  LEA.HI.X.SX32 R213, R37, R89.reuse, 0x1, P6 ;  /* 0x0000005925d57211 */ /* 0x080fe400030f0eff */
[-C--:B------:R-:W-:Y:S02]  /*1e60*/  IADD3 R208, P4, PT, R51, R88.reuse, RZ ;  /* 0x0000005833d07210 */ /* 0x080fe40007f9e0ff */
[----:B------:R-:W-:Y:S02]  /*1e70*/  IADD3 R206, P6, PT, R55, R88, RZ ;  /* 0x0000005837ce7210 */ /* 0x000fe40007fde0ff */
[----:B------:R-:W-:-:S02]  /*1e80*/  LEA.HI.X.SX32 R211, R39, R89, 0x1, P5 ;  /* 0x0000005927d37211 */ /* 0x000fc400028f0eff */
[-C--:B------:R-:W-:Y:S02]  /*1e90*/  IADD3 R204, P5, PT, R61, R88.reuse, RZ ;  /* 0x000000583dcc7210 */ /* 0x080fe40007fbe0ff */
[-C--:B------:R-:W-:Y:S02]  /*1ea0*/  LEA.HI.X.SX32 R209, R41, R89.reuse, 0x1, P4 ;  /* 0x0000005929d17211 */ /* 0x080fe400020f0eff */
[-C--:B------:R-:W-:Y:S02]  /*1eb0*/  LEA.HI.X.SX32 R207, R43, R89.reuse, 0x1, P6 ;  /* 0x000000592bcf7211 */ /* 0x080fe400030f0eff */
[-C--:B------:R-:W-:Y:S02]  /*1ec0*/  IADD3 R202, P4, PT, R65, R88.reuse, RZ ;  /* 0x0000005841ca7210 */ /* 0x080fe40007f9e0ff */
[----:B------:R-:W-:Y:S02]  /*1ed0*/  IADD3 R200, P6, PT, R69, R88, RZ ;  /* 0x0000005845c87210 */ /* 0x000fe40007fde0ff */
[----:B------:R-:W-:-:S02]  /*1ee0*/  LEA.HI.X.SX32 R205, R45, R89, 0x1, P5 ;  /* 0x000000592dcd7211 */ /* 0x000fc400028f0eff */
[-C--:B------:R-:W-:Y:S02]  /*1ef0*/  IADD3 R198, P5, PT, R73, R88.reuse, RZ ;  /* 0x0000005849c67210 */ /* 0x080fe40007fbe0ff */
[-C--:B------:R-:W-:Y:S01]  /*1f00*/  LEA.HI.X.SX32 R203, R47, R89.reuse, 0x1, P4 ;  /* 0x000000592fcb7211 */ /* 0x080fe200020f0eff */
[----:B----4-:R-:W-:Y:S01]  /*1f10*/  IMAD R63, R9, 0x13, RZ ;  /* 0x00000013093f7824 */ /* 0x010fe200078e02ff */
[-C--:B------:R-:W-:Y:S01]  /*1f20*/  LEA.HI.X.SX32 R201, R49, R89.reuse, 0x1, P6 ;  /* 0x0000005931c97211 */ /* 0x080fe200030f0eff */
[----:B------:R-:W-:Y:S01]  /*1f30*/  IMAD R59, R9, 0x11, RZ ;  /* 0x00000011093b7824 */ /* 0x000fe200078e02ff */
[-C--:B------:R-:W-:Y:S01]  /*1f40*/  IADD3 R196, P4, PT, R79, R88.reuse, RZ ;  /* 0x000000584fc47210 */ /* 0x080fe20007f9e0ff */
[----:B------:R-:W0:Y:S02]  /*1f50*/  FENCE.VIEW.ASYNC.S ;  /* 0x00000000000073c6 */ /* 0x000e240000000000 */
[----:B0-----:R0:W4:Y:S01]  /*1f60*/  @!UP1 SYNCS.EXCH.64 URZ, [UR26], UR4 ;  /* 0x000000041aff95b2 */ /* 0x0011220008000100 */
[-C--:B------:R-:W-:Y:S01]  /*1f70*/  IADD3 R194, P6, PT, R83, R88.reuse, RZ ;  /* 0x0000005853c27210 */ /* 0x080fe20007fde0ff */
[----:B------:R-:W-:Y:S01]  /*1f80*/  IMAD R71, R9, 0x17, RZ ;  /* 0x0000001709477824 */ /* 0x000fe200078e02ff */
[----:B------:R-:W-:Y:S01]  /*1f90*/  LEA.HI.X.SX32 R199, R51, R89, 0x1, P5 ;  /* 0x0000005933c77211 */ /* 0x000fe200028f0eff */
[----:B----4-:R-:W-:Y:S01]  /*1fa0*/  BAR.SYNC.DEFER_BLOCKING 0x0 ;  /* 0x0000000000007b1d */ /* 0x010fe20000010000 */
[----:B------:R-:W-:-:S02]  /*1fb0*/  IADD3 R192, P5, PT, R87, R88, RZ ;  /* 0x0000005857c07210 */ /* 0x000fc40007fbe0ff */
[-C--:B------:R-:W-:Y:S02]  /*1fc0*/  LEA.HI.X.SX32 R197, R53, R89.reuse, 0x1, P4 ;  /* 0x0000005935c57211 */ /* 0x080fe400020f0eff */
[-C--:B------:R-:W-:Y:S02]  /*1fd0*/  LEA.HI.X.SX32 R195, R55, R89.reuse, 0x1, P6 ;  /* 0x0000005937c37211 */ /* 0x080fe400030f0eff */
[-C--:B------:R-:W-:Y:S01]  /*1fe0*/  IADD3 R188, P4, PT, R189, R88.reuse, RZ ;  /* 0x00000058bdbc7210 */ /* 0x080fe20007f9e0ff */
[----:B------:R-:W-:Y:S01]  /*1ff0*/  IMAD R75, R9, 0x19, RZ ;  /* 0x00000019094b7824 */ /* 0x000fe200078e02ff */
[-C--:B------:R-:W-:Y:S01]  /*2000*/  IADD3 R186, P6, PT, R187, R88.reuse, RZ ;  /* 0x00000058bbba7210 */ /* 0x080fe20007fde0ff */
[----:B------:R-:W-:Y:S01]  /*2010*/  IMAD.SHL.U32 R99, R163, 0x8, RZ ;  /* 0x00000008a3637824 */ /* 0x000fe200078e00ff */
[-C--:B------:R-:W-:Y:S01]  /*2020*/  LEA.HI.X.SX32 R193, R57, R89.reuse, 0x1, P5 ;  /* 0x0000005939c17211 */ /* 0x080fe200028f0eff */
[----:B------:R-:W-:Y:S01]  /*2030*/  IMAD.SHL.U32 R97, R163, 0x4, RZ ;  /* 0x00000004a3617824 */ /* 0x000fe200078e00ff */
[----:B------:R-:W-:Y:S01]  /*2040*/  IADD3 R184, P5, PT, R185, R88, RZ ;  /* 0x00000058b9b87210 */ /* 0x000fe20007fbe0ff */
[----:B------:R-:W4:Y:S01]  /*2050*/  LDC R53, c[0x0][0x3d8] ;  /* 0x0000f600ff357b82 */ /* 0x000f220000000800 */
[-C--:B------:R-:W-:Y:S01]  /*2060*/  LEA.HI.X.SX32 R189, R61, R89.reuse, 0x1, P4 ;  /* 0x000000593dbd7211 */ /* 0x080fe200020f0eff */
[----:B0-----:R-:W0:Y:S01]  /*2070*/  LDCU.64 UR4, c[0x0][0x3d0] ;  /* 0x00007a00ff0477ac */ /* 0x001e220008000a00 */
[----:B------:R-:W-:-:S02]  /*2080*/  LEA.HI.X.SX32 R187, R63, R89, 0x1, P6 ;  /* 0x000000593fbb7211 */ /* 0x000fc400030f0eff */
[-C--:B------:R-:W-:Y:S02]  /*2090*/  IADD3 R178, P4, PT, R179, R88.reuse, RZ ;  /* 0x00000058b3b27210 */ /* 0x080fe40007f9e0ff */
[-C--:B------:R-:W-:Y:S01]  /*20a0*/  IADD3 R176, P6, PT, R177, R88.reuse, RZ ;  /* 0x00000058b1b07210 */ /* 0x080fe20007fde0ff */
[----:B------:R-:W0:Y:S01]  /*20b0*/  LDC.64 R50, c[0x0][0x390] ;  /* 0x0000e400ff327b82 */ /* 0x000e220000000a00 */
[-C--:B------:R-:W-:Y:S01]  /*20c0*/  LEA.HI.X.SX32 R185, R65, R89.reuse, 0x1, P5 ;  /* 0x0000005941b97211 */ /* 0x080fe200028f0eff */
[----:B------:R-:W4:Y:S01]  /*20d0*/  @P2 LDG.E.U16 R28, desc[UR32][R88.64] ;  /* 0x00000020581c2981 */ /* 0x000f22000c1e1500 */
[----:B------:R-:W-:Y:S02]  /*20e0*/  LEA.HI.X.SX32 R191, R59, R89, 0x1, P3 ;  /* 0x000000593bbf7211 */ /* 0x000fe400018f0eff */
[-C--:B------:R-:W-:Y:S02]  /*20f0*/  IADD3 R174, P5, PT, R175, R88.reuse, RZ ;  /* 0x00000058afae7210 */ /* 0x080fe40007fbe0ff */
[----:B------:R-:W-:-:S02]  /*2100*/  IADD3 R182, P3, PT, R183, R88, RZ ;  /* 0x00000058b7b67210 */ /* 0x000fc40007f7e0ff */
[-C--:B------:R-:W-:Y:S02]  /*2110*/  LEA.HI.X.SX32 R179, R69, R89.reuse, 0x1, P4 ;  /* 0x0000005945b37211 */ /* 0x080fe400020f0eff */
[-C--:B------:R-:W-:Y:S02]  /*2120*/  LEA.HI.X.SX32 R177, R71, R89.reuse, 0x1, P6 ;  /* 0x0000005947b17211 */ /* 0x080fe400030f0eff */
[-C--:B------:R-:W-:Y:S02]  /*2130*/  IADD3 R170, P4, PT, R171, R88.reuse, RZ ;  /* 0x00000058abaa7210 */ /* 0x080fe40007f9e0ff */
[----:B------:R-:W-:Y:S02]  /*2140*/  IADD3 R168, P6, PT, R169, R88, RZ ;  /* 0x00000058a9a87210 */ /* 0x000fe40007fde0ff */
[-C--:B------:R-:W-:Y:S02]  /*2150*/  LEA.HI.X.SX32 R175, R73, R89.reuse, 0x1, P5 ;  /* 0x0000005949af7211 */ /* 0x080fe400028f0eff */
[----:B------:R-:W-:-:S02]  /*2160*/  LEA.HI.X.SX32 R183, R67, R89, 0x1, P3 ;  /* 0x0000005943b77211 */ /* 0x000fc400018f0eff */
[-C--:B------:R-:W-:Y:S02]  /*2170*/  IADD3 R166, P5, PT, R167, R88.reuse, RZ ;  /* 0x00000058a7a67210 */ /* 0x080fe40007fbe0ff */
[-C--:B------:R-:W-:Y:S02]  /*2180*/  IADD3 R172, P3, PT, R173, R88.reuse, RZ ;  /* 0x00000058adac7210 */ /* 0x080fe40007f7e0ff */
[-C--:B------:R-:W-:Y:S02]  /*2190*/  LEA.HI.X.SX32 R171, R79, R89.reuse, 0x1, P4 ;  /* 0x000000594fab7211 */ /* 0x080fe400020f0eff */
[----:B------:R-:W-:Y:S02]  /*21a0*/  LEA.HI.X.SX32 R169, R81, R89, 0x1, P6 ;  /* 0x0000005951a97211 */ /* 0x000fe400030f0eff */
[-C--:B------:R-:W-:Y:S02]  /*21b0*/  IADD3 R158, P4, PT, R159, R88.reuse, RZ ;  /* 0x000000589f9e7210 */ /* 0x080fe40007f9e0ff */
[----:B------:R-:W-:-:S02]  /*21c0*/  IADD3 R156, P6, PT, R157, R88, RZ ;  /* 0x000000589d9c7210 */ /* 0x000fc40007fde0ff */
[-C--:B------:R-:W-:Y:S02]  /*21d0*/  LEA.HI.X.SX32 R167, R83, R89.reuse, 0x1, P5 ;  /* 0x0000005953a77211 */ /* 0x080fe400028f0eff */
[-C--:B------:R-:W-:Y:S02]  /*21e0*/  LEA.HI.X.SX32 R173, R75, R89.reuse, 0x1, P3 ;  /* 0x000000594bad7211 */ /* 0x080fe400018f0eff */
[-C--:B------:R-:W-:Y:S02]  /*21f0*/  LEA R86, P5, R163, R88.reuse, 0x5 ;  /* 0x00000058a3567211 */ /* 0x080fe400078a28ff */
[----:B------:R-:W-:Y:S02]  /*2200*/  IADD3 R160, P3, PT, R161, R88, RZ ;  /* 0x00000058a1a07210 */ /* 0x000fe40007f7e0ff */
[-C--:B------:R-:W-:Y:S02]  /*2210*/  LEA.HI.X.SX32 R159, R87, R89.reuse, 0x1, P4 ;  /* 0x00000059579f7211 */ /* 0x080fe400020f0eff */
[----:B------:R-:W-:-:S02]  /*2220*/  LEA.HI.X.SX32 R157, R91, R89, 0x1, P6 ;  /* 0x000000595b9d7211 */ /* 0x000fc400030f0eff */
[-C--:B--2---:R-:W-:Y:S02]  /*2230*/  LEA R78, P6, R163, R88.reuse, 0x4 ;  /* 0x00000058a34e7211 */ /* 0x084fe400078c20ff */
[-C--:B------:R-:W-:Y:S02]  /*2240*/  LEA.HI.X.SX32 R87, R93, R89.reuse, 0x1, P5 ;  /* 0x000000595d577211 */ /* 0x080fe400028f0eff */
[----:B------:R-:W-:Y:S02]  /*2250*/  LEA.HI.X.SX32 R161, R85, R89, 0x1, P3 ;  /* 0x0000005955a17211 */ /* 0x000fe400018f0eff */
[-C--:B------:R-:W-:Y:S02]  /*2260*/  IADD3 R84, P5, PT, R95, R88.reuse, RZ ;  /* 0x000000585f547210 */ /* 0x080fe40007fbe0ff */
[----:B------:R-:W-:Y:S02]  /*2270*/  LEA R82, P3, R163, R88, 0x2 ;  /* 0x00000058a3527211 */ /* 0x000fe400078610ff */
[----:B------:R-:W-:-:S02]  /*2280*/  PRMT R30, RZ, 0x7610, R30 ;  /* 0x00007610ff1e7816 */ /* 0x000fc4000000001e */
[----:B------:R-:W-:Y:S02]  /*2290*/  PRMT R32, RZ, 0x7610, R32 ;  /* 0x00007610ff207816 */ /* 0x000fe40000000020 */
[----:B------:R-:W-:Y:S02]  /*22a0*/  PRMT R34, RZ, 0x7610, R34 ;  /* 0x00007610ff227816 */ /* 0x000fe40000000022 */
[----:B------:R-:W-:Y:S02]  /*22b0*/  PRMT R35, RZ, 0x7610, R35 ;  /* 0x00007610ff237816 */ /* 0x000fe40000000023 */
[----:B------:R-:W-:Y:S01]  /*22c0*/  PRMT R29, RZ, 0x7610, R29 ;  /* 0x00007610ff1d7816 */ /* 0x000fe2000000001d */
[----:B------:R-:W2:Y:S01]  /*22d0*/  @P2 LDG.E.U16 R32, desc[UR32][R86.64] ;  /* 0x0000002056202981 */ /* 0x000ea2000c1e1500 */
[----:B------:R-:W-:Y:S02]  /*22e0*/  PRMT R31, RZ, 0x7610, R31 ;  /* 0x00007610ff1f7816 */ /* 0x000fe4000000001f */
[----:B------:R-:W-:Y:S01]  /*22f0*/  PRMT R33, RZ, 0x7610, R33 ;  /* 0x00007610ff217816 */ /* 0x000fe20000000021 */
[----:B------:R-:W2:Y:S01]  /*2300*/  @P2 LDG.E.U16 R34, desc[UR32][R174.64] ;  /* 0x00000020ae222981 */ /* 0x000ea2000c1e1500 */
[----:B------:R-:W-:-:S02]  /*2310*/  LEA R80, P4, R163, R88, 0x3 ;  /* 0x00000058a3507211 */ /* 0x000fc400078818ff */
[-C--:B------:R-:W-:Y:S01]  /*2320*/  LEA.HI.X.SX32 R79, R99, R89.reuse, 0x1, P6 ;  /* 0x00000059634f7211 */ /* 0x080fe200030f0eff */
[----:B------:R-:W2:Y:S01]  /*2330*/  @P2 LDG.E.U16 R29, desc[UR32][R204.64] ;  /* 0x00000020cc1d2981 */ /* 0x000ea2000c1e1500 */
[----:B------:R-:W-:Y:S02]  /*2340*/  PRMT R20, RZ, 0x7610, R20 ;  /* 0x00007610ff147816 */ /* 0x000fe40000000014 */
[----:B------:R-:W-:Y:S01]  /*2350*/  PRMT R22, RZ, 0x7610, R22 ;  /* 0x00007610ff167816 */ /* 0x000fe20000000016 */
[----:B------:R-:W2:Y:S01]  /*2360*/  @P2 LDG.E.U16 R30, desc[UR32][R78.64] ;  /* 0x000000204e1e2981 */ /* 0x000ea2000c1e1500 */
[----:B-1----:R-:W-:Y:S02]  /*2370*/  PRMT R24, RZ, 0x7610, R24 ;  /* 0x00007610ff187816 */ /* 0x002fe40000000018 */
[----:B------:R-:W-:Y:S01]  /*2380*/  PRMT R26, RZ, 0x7610, R26 ;  /* 0x00007610ff1a7816 */ /* 0x000fe2000000001a */
[----:B------:R-:W2:Y:S01]  /*2390*/  @P2 LDG.E.U16 R31, desc[UR32][R190.64] ;  /* 0x00000020be1f2981 */ /* 0x000ea2000c1e1500 */
[----:B------:R-:W-:-:S02]  /*23a0*/  LEA.HI.X.SX32 R85, R163, R89, 0x1, P5 ;  /* 0x00000059a3557211 */ /* 0x000fc400028f0eff */
[----:B------:R-:W-:Y:S01]  /*23b0*/  PRMT R27, RZ, 0x7610, R27 ;  /* 0x00007610ff1b7816 */ /* 0x000fe2000000001b */
[----:B------:R-:W2:Y:S01]  /*23c0*/  @P2 LDG.E.U16 R33, desc[UR32][R172.64] ;  /* 0x00000020ac212981 */ /* 0x000ea2000c1e1500 */
[----:B------:R-:W-:Y:S02]  /*23d0*/  PRMT R21, RZ, 0x7610, R21 ;  /* 0x00007610ff157816 */ /* 0x000fe40000000015 */
[----:B------:R-:W-:Y:S01]  /*23e0*/  PRMT R23, RZ, 0x7610, R23 ;  /* 0x00007610ff177816 */ /* 0x000fe20000000017 */
[----:B------:R-:W2:Y:S01]  /*23f0*/  @P2 LDG.E.U16 R35, desc[UR32][R84.64] ;  /* 0x0000002054232981 */ /* 0x000ea2000c1e1500 */
[----:B------:R-:W-:Y:S02]  /*2400*/  PRMT R25, RZ, 0x7610, R25 ;  /* 0x00007610ff197816 */ /* 0x000fe40000000019 */
[----:B------:R-:W-:Y:S01]  /*2410*/  LEA.HI.X.SX32 R83, R95, R89, 0x1, P3 ;  /* 0x000000595f537211 */ /* 0x000fe200018f0eff */
[----:B------:R-:W2:Y:S01]  /*2420*/  @P2 LDG.E.U16 R22, desc[UR32][R202.64] ;  /* 0x00000020ca162981 */ /* 0x000ea2000c1e1500 */
[----:B------:R-:W-:-:S02]  /*2430*/  PRMT R12, RZ, 0x7610, R12 ;  /* 0x00007610ff0c7816 */ /* 0x000fc4000000000c */
[----:B------:R-:W-:Y:S01]  /*2440*/  PRMT R14, RZ, 0x7610, R14 ;  /* 0x00007610ff0e7816 */ /* 0x000fe2000000000e */
[----:B------:R-:W2:Y:S01]  /*2450*/  @P2 LDG.E.U16 R20, desc[UR32][R82.64] ;  /* 0x0000002052142981 */ /* 0x000ea2000c1e1500 */
[----:B---3--:R-:W-:Y:S02]  /*2460*/  PRMT R16, RZ, 0x7610, R16 ;  /* 0x00007610ff107816 */ /* 0x008fe40000000010 */
[----:B------:R-:W-:Y:S01]  /*2470*/  PRMT R18, RZ, 0x7610, R18 ;  /* 0x00007610ff127816 */ /* 0x000fe20000000012 */
[----:B------:R-:W3:Y:S01]  /*2480*/  @P2 LDG.E.U16 R24, desc[UR32][R188.64] ;  /* 0x00000020bc182981 */ /* 0x000ee2000c1e1500 */
[----:B------:R-:W-:Y:S02]  /*2490*/  PRMT R19, RZ, 0x7610, R19 ;  /* 0x00007610ff137816 */ /* 0x000fe40000000013 */
[----:B------:R-:W-:Y:S01]  /*24a0*/  PRMT R13, RZ, 0x7610, R13 ;  /* 0x00007610ff0d7816 */ /* 0x000fe2000000000d */
[----:B------:R-:W3:Y:S01]  /*24b0*/  @P2 LDG.E.U16 R26, desc[UR32][R170.64] ;  /* 0x00000020aa1a2981 */ /* 0x000ee2000c1e1500 */
[----:B------:R-:W-:-:S02]  /*24c0*/  PRMT R15, RZ, 0x7610, R15 ;  /* 0x00007610ff0f7816 */ /* 0x000fc4000000000f */
[----:B------:R-:W-:Y:S01]  /*24d0*/  PRMT R17, RZ, 0x7610, R17 ;  /* 0x00007610ff117816 */ /* 0x000fe20000000011 */
[----:B------:R-:W3:Y:S01]  /*24e0*/  @P2 LDG.E.U16 R27, desc[UR32][R212.64] ;  /* 0x00000020d41b2981 */ /* 0x000ee2000c1e1500 */
[----:B------:R-:W-:Y:S02]  /*24f0*/  LEA.HI.X.SX32 R81, R97, R89, 0x1, P4 ;  /* 0x0000005961517211 */ /* 0x000fe400020f0eff */
        /* <DEDUP_REMOVED lines=8> */
[----:B------:R-:W-:Y:S02]  /*2580*/  PRMT R7, RZ, 0x7610, R7 ;  /* 0x00007610ff077816 */ /* 0x000fe40000000007 */
[----:B------:R-:W-:Y:S01]  /*2590*/  PRMT R9, RZ, 0x7610, R9 ;  /* 0x00007610ff097816 */ /* 0x000fe20000000009 */
[----:B------:R-:W3:Y:S01]  /*25a0*/  @P2 LDG.E.U16 R12, desc[UR32][R80.64] ;  /* 0x00000020500c2981 */ /* 0x000ee2000c1e1500 */
[----:B------:R-:W-:-:S03]  /*25b0*/  PRMT R11, RZ, 0x7610, R11 ;  /* 0x00007610ff0b7816 */ /* 0x000fc6000000000b */
[----:B------:R-:W3:Y:S04]  /*25c0*/  @P2 LDG.E.U16 R14, desc[UR32][R198.64] ;  /* 0x00000020c60e2981 */ /* 0x000ee8000c1e1500 */
        /* <DEDUP_REMOVED lines=13> */
[----:B------:R-:W3:Y:S01]  /*26a0*/  @P2 LDG.E.U16 R11, desc[UR32][R156.64] ;  /* 0x000000209c0b2981 */ /* 0x000ee2000c1e1500 */
[----:B------:R-:W-:-:S04]  /*26b0*/  SHF.R.U32.HI R36, RZ, 0x5, R3 ;  /* 0x00000005ff247819 */ /* 0x000fc80000011603 */
[----:B------:R-:W-:-:S05]  /*26c0*/  SGXT.U32 R36, R36, 0x2 ;  /* 0x000000022424781a */ /* 0x000fca0000000000 */
[----:B----4-:R-:W-:-:S05]  /*26d0*/  IMAD R38, R36, R53, RZ ;  /* 0x0000003524267224 */ /* 0x010fca00078e02ff */
[----:B------:R-:W-:-:S05]  /*26e0*/  LEA R39, R53, R38, 0x2 ;  /* 0x0000002635277211 */ /* 0x000fca00078e10ff */
[----:B------:R-:W-:-:S04]  /*26f0*/  IMAD R40, R53, 0x4, R39 ;  /* 0x0000000435287824 */ /* 0x000fc800078e0227 */
[----:B------:R-:W-:-:S05]  /*2700*/  IMAD R41, R53, 0x4, R40 ;  /* 0x0000000435297824 */ /* 0x000fca00078e0228 */
[----:B------:R-:W-:-:S05]  /*2710*/  LEA R42, R53, R41, 0x2 ;  /* 0x00000029352a7211 */ /* 0x000fca00078e10ff */
[----:B------:R-:W-:-:S04]  /*2720*/  IMAD R43, R53, 0x4, R42 ;  /* 0x00000004352b7824 */ /* 0x000fc800078e022a */
[----:B------:R-:W-:Y:S01]  /*2730*/  IMAD R44, R53, 0x4, R43 ;  /* 0x00000004352c7824 */ /* 0x000fe200078e022b */
[----:B------:R-:W-:-:S04]  /*2740*/  LOP3.LUT R36, R3, 0x1f, RZ, 0xc0, !PT ;  /* 0x0000001f03247812 */ /* 0x000fc800078ec0ff */
[----:B------:R-:W-:Y:S01]  /*2750*/  LEA R45, R53, R44, 0x2 ;  /* 0x0000002c352d7211 */ /* 0x000fe200078e10ff */
[----:B0-----:R-:W-:Y:S01]  /*2760*/  UIMAD UR4, UR29, UR4, URZ ;  /* 0x000000041d0472a4 */ /* 0x001fe2000f8e02ff */
[----:B------:R-:W-:-:S03]  /*2770*/  IMAD R36, R36, UR5, RZ ;  /* 0x0000000524247c24 */ /* 0x000fc6000f8e02ff */
[C---:B------:R-:W-:Y:S01]  /*2780*/  IMAD R46, R53.reuse, 0x4, R45 ;  /* 0x00000004352e7824 */ /* 0x040fe200078e022d */
[----:B------:R-:W-:Y:S01]  /*2790*/  USHF.L.U32 UR7, UR4, 0x1, URZ ;  /* 0x0000000104077899 */ /* 0x000fe200080006ff */
[C---:B------:R-:W-:Y:S02]  /*27a0*/  SHF.L.U32 R37, R36.reuse, 0x1, RZ ;  /* 0x0000000124257819 */ /* 0x040fe400000006ff */
[----:B------:R-:W-:Y:S01]  /*27b0*/  IMAD R47, R53, 0x4, R46 ;  /* 0x00000004352f7824 */ /* 0x000fe200078e022e */
[----:B------:R-:W-:Y:S01]  /*27c0*/  UIMAD.WIDE UR4, UR4, 0x2, URZ ;  /* 0x00000002040478a5 */ /* 0x000fe2000f8e02ff */
[----:B------:R-:W-:Y:S01]  /*27d0*/  IMAD.HI R36, R36, 0x2, RZ ;  /* 0x0000000224247827 */ /* 0x000fe200078e02ff */
[----:B------:R-:W-:-:S03]  /*27e0*/  IADD3 R91, P3, P4, R37, UR7, R50 ;  /* 0x00000007255b7c10 */ /* 0x000fc6000fc7e032 */
[----:B------:R-:W-:Y:S01]  /*27f0*/  IMAD R48, R53, 0x4, R47 ;  /* 0x0000000435307824 */ /* 0x000fe200078e022f */
[----:B------:R-:W-:-:S03]  /*2800*/  IADD3.X R49, PT, PT, R36, UR5, R51, P3, P4 ;  /* 0x0000000524317c10 */ /* 0x000fc60009fe8433 */
[----:B------:R-:W-:Y:S01]  /*2810*/  IMAD R37, R53, 0x4, R48 ;  /* 0x0000000435257824 */ /* 0x000fe200078e0230 */
[----:B------:R-:W-:-:S03]  /*2820*/  LEA R154, P3, R38, R91, 0x1 ;  /* 0x0000005b269a7211 */ /* 0x000fc600078608ff */
[----:B------:R-:W-:Y:S01]  /*2830*/  IMAD R36, R53, 0x4, R37 ;  /* 0x0000000435247824 */ /* 0x000fe200078e0225 */
[----:B------:R-:W-:Y:S02]  /*2840*/  LEA.HI.X.SX32 R155, R38, R49, 0x1, P3 ;  /* 0x00000031269b7211 */ /* 0x000fe400018f0eff */
[-C--:B------:R-:W-:Y:S01]  /*2850*/  LEA R152, P4, R39, R91.reuse, 0x1 ;  /* 0x0000005b27987211 */ /* 0x080fe200078808ff */
[----:B------:R-:W-:Y:S01]  /*2860*/  IMAD R38, R53, 0x4, R36 ;  /* 0x0000000435267824 */ /* 0x000fe200078e0224 */
[----:B------:R-:W-:Y:S02]  /*2870*/  LEA R150, P3, R40, R91, 0x1 ;  /* 0x0000005b28967211 */ /* 0x000fe400078608ff */
[----:B------:R-:W-:Y:S02]  /*2880*/  LEA.HI.X.SX32 R153, R39, R49, 0x1, P4 ;  /* 0x0000003127997211 */ /* 0x000fe400020f0eff */
[----:B------:R-:W-:Y:S02]  /*2890*/  LEA R39, R53, R38, 0x2 ;  /* 0x0000002635277211 */ /* 0x000fe400078e10ff */
[----:B------:R-:W-:-:S02]  /*28a0*/  LEA R148, P4, R41, R91, 0x1 ;  /* 0x0000005b29947211 */ /* 0x000fc400078808ff */
[-C--:B------:R-:W-:Y:S01]  /*28b0*/  LEA.HI.X.SX32 R151, R40, R49.reuse, 0x1, P3 ;  /* 0x0000003128977211 */ /* 0x080fe200018f0eff */
[----:B------:R-:W-:Y:S01]  /*28c0*/  IMAD R40, R53, 0x4, R39 ;  /* 0x0000000435287824 */ /* 0x000fe200078e0227 */
[----:B------:R-:W-:Y:S02]  /*28d0*/  LEA.HI.X.SX32 R149, R41, R49, 0x1, P4 ;  /* 0x0000003129957211 */ /* 0x000fe400020f0eff */
[CC--:B------:R-:W-:Y:S01]  /*28e0*/  LEA R146, P3, R42.reuse, R91.reuse, 0x1 ;  /* 0x0000005b2a927211 */ /* 0x0c0fe200078608ff */
[----:B------:R-:W-:Y:S01]  /*28f0*/  IMAD R41, R53, 0x4, R40 ;  /* 0x0000000435297824 */ /* 0x000fe200078e0228 */
[----:B------:R-:W-:Y:S02]  /*2900*/  LEA R144, P4, R43, R91, 0x1 ;  /* 0x0000005b2b907211 */ /* 0x000fe400078808ff */
[----:B------:R-:W-:Y:S02]  /*2910*/  LEA.HI.X.SX32 R147, R42, R49, 0x1, P3 ;  /* 0x000000312a937211 */ /* 0x000fe400018f0eff */
[----:B------:R-:W-:-:S02]  /*2920*/  LEA R42, R53, R41, 0x2 ;  /* 0x00000029352a7211 */ /* 0x000fc400078e10ff */
[C---:B------:R-:W-:Y:S02]  /*2930*/  LEA R142, P5, R44.reuse, R91, 0x1 ;  /* 0x0000005b2c8e7211 */ /* 0x040fe400078a08ff */
[-C--:B------:R-:W-:Y:S01]  /*2940*/  LEA.HI.X.SX32 R145, R43, R49.reuse, 0x1, P4 ;  /* 0x000000312b917211 */ /* 0x080fe200020f0eff */
[----:B------:R-:W-:Y:S01]  /*2950*/  IMAD R43, R53, 0x4, R42 ;  /* 0x00000004352b7824 */ /* 0x000fe200078e022a */
[----:B------:R-:W-:Y:S02]  /*2960*/  LEA.HI.X.SX32 R143, R44, R49, 0x1, P5 ;  /* 0x000000312c8f7211 */ /* 0x000fe400028f0eff */
[-C--:B------:R-:W-:Y:S01]  /*2970*/  LEA R140, P3, R45, R91.reuse, 0x1 ;  /* 0x0000005b2d8c7211 */ /* 0x080fe200078608ff */
[----:B------:R-:W-:Y:S01]  /*2980*/  IMAD R44, R53, 0x4, R43 ;  /* 0x00000004352c7824 */ /* 0x000fe200078e022b */
[-C--:B------:R-:W-:Y:S02]  /*2990*/  LEA R136, P5, R47, R91.reuse, 0x1 ;  /* 0x0000005b2f887211 */ /* 0x080fe400078a08ff */
[----:B------:R-:W-:-:S02]  /*29a0*/  LEA R138, P4, R46, R91, 0x1 ;  /* 0x0000005b2e8a7211 */ /* 0x000fc400078808ff */
[-C--:B------:R-:W-:Y:S02]  /*29b0*/  LEA.HI.X.SX32 R141, R45, R49.reuse, 0x1, P3 ;  /* 0x000000312d8d7211 */ /* 0x080fe400018f0eff */
[----:B------:R-:W-:Y:S02]  /*29c0*/  LEA.HI.X.SX32 R137, R47, R49, 0x1, P5 ;  /* 0x000000312f897211 */ /* 0x000fe400028f0eff */
[----:B------:R-:W-:Y:S02]  /*29d0*/  LEA R130, P5, R36, R91, 0x1 ;  /* 0x0000005b24827211 */ /* 0x000fe400078a08ff */
[----:B------:R-:W-:Y:S02]  /*29e0*/  LEA R45, R53, R44, 0x2 ;  /* 0x0000002c352d7211 */ /* 0x000fe400078e10ff */
[----:B------:R-:W-:Y:S02]  /*29f0*/  LEA.HI.X.SX32 R139, R46, R49, 0x1, P4 ;  /* 0x000000312e8b7211 */ /* 0x000fe400020f0eff */
[----:B------:R-:W-:-:S02]  /*2a00*/  LEA R134, P3, R48, R91, 0x1 ;  /* 0x0000005b30867211 */ /* 0x000fc400078608ff */
[----:B------:R-:W-:Y:S02]  /*2a10*/  LEA R132, P4, R37, R91, 0x1 ;  /* 0x0000005b25847211 */ /* 0x000fe400078808ff */
[-C--:B------:R-:W-:Y:S01]  /*2a20*/  LEA.HI.X.SX32 R131, R36, R49.reuse, 0x1, P5 ;  /* 0x0000003124837211 */ /* 0x080fe200028f0eff */
[----:B------:R-:W-:Y:S01]  /*2a30*/  IMAD R36, R53, 0x4, R45 ;  /* 0x0000000435247824 */ /* 0x000fe200078e022d */
[-C--:B------:R-:W-:Y:S02]  /*2a40*/  LEA.HI.X.SX32 R135, R48, R49.reuse, 0x1, P3 ;  /* 0x0000003130877211 */ /* 0x080fe400018f0eff */
[----:B------:R-:W-:Y:S01]  /*2a50*/  LEA.HI.X.SX32 R133, R37, R49, 0x1, P4 ;  /* 0x0000003125857211 */ /* 0x000fe200020f0eff */
[----:B------:R-:W-:Y:S01]  /*2a60*/  IMAD R37, R53, 0x4, R36 ;  /* 0x0000000435257824 */ /* 0x000fe200078e0224 */
[-C--:B------:R-:W-:Y:S02]  /*2a70*/  LEA R128, P3, R38, R91.reuse, 0x1 ;  /* 0x0000005b26807211 */ /* 0x080fe400078608ff */
[----:B------:R-:W-:-:S02]  /*2a80*/  LEA R126, P4, R39, R91, 0x1 ;  /* 0x0000005b277e7211 */ /* 0x000fc400078808ff */
[----:B------:R-:W-:Y:S02]  /*2a90*/  LEA.HI.X.SX32 R129, R38, R49, 0x1, P3 ;  /* 0x0000003126817211 */ /* 0x000fe400018f0eff */
[----:B------:R-:W-:Y:S02]  /*2aa0*/  LEA R38, R53, R37, 0x2 ;  /* 0x0000002535267211 */ /* 0x000fe400078e10ff */
[C---:B------:R-:W-:Y:S02]  /*2ab0*/  LEA R124, P5, R40.reuse, R91, 0x1 ;  /* 0x0000005b287c7211 */ /* 0x040fe400078a08ff */
[-C--:B------:R-:W-:Y:S01]  /*2ac0*/  LEA.HI.X.SX32 R127, R39, R49.reuse, 0x1, P4 ;  /* 0x00000031277f7211 */ /* 0x080fe200020f0eff */
[----:B------:R-:W-:Y:S01]  /*2ad0*/  IMAD R39, R53, 0x4, R38 ;  /* 0x0000000435277824 */ /* 0x000fe200078e0226 */
[----:B------:R-:W-:Y:S02]  /*2ae0*/  LEA.HI.X.SX32 R125, R40, R49, 0x1, P5 ;  /* 0x00000031287d7211 */ /* 0x000fe400028f0eff */
[-C--:B------:R-:W-:Y:S01]  /*2af0*/  LEA R122, P3, R41, R91.reuse, 0x1 ;  /* 0x0000005b297a7211 */ /* 0x080fe200078608ff */
[----:B------:R-:W-:Y:S01]  /*2b00*/  IMAD R40, R53, 0x4, R39 ;  /* 0x0000000435287824 */ /* 0x000fe200078e0227 */
[----:B------:R-:W-:-:S02]  /*2b10*/  LEA R118, P5, R43, R91, 0x1 ;  /* 0x0000005b2b767211 */ /* 0x000fc400078a08ff */
[-C--:B------:R-:W-:Y:S02]  /*2b20*/  LEA.HI.X.SX32 R123, R41, R49.reuse, 0x1, P3 ;  /* 0x00000031297b7211 */ /* 0x080fe400018f0eff */
[----:B------:R-:W-:Y:S02]  /*2b30*/  LEA.HI.X.SX32 R119, R43, R49, 0x1, P5 ;  /* 0x000000312b777211 */ /* 0x000fe400028f0eff */
[-C--:B------:R-:W-:Y:S02]  /*2b40*/  LEA R116, P3, R44, R91.reuse, 0x1 ;  /* 0x0000005b2c747211 */ /* 0x080fe400078608ff */
[----:B------:R-:W-:Y:S02]  /*2b50*/  LEA R112, P5, R36, R91, 0x1 ;  /* 0x0000005b24707211 */ /* 0x000fe400078a08ff */
[----:B------:R-:W-:Y:S02]  /*2b60*/  LEA R41, R53, R40, 0x2 ;  /* 0x0000002835297211 */ /* 0x000fe400078e10ff */
[----:B------:R-:W-:-:S02]  /*2b70*/  LEA.HI.X.SX32 R117, R44, R49, 0x1, P3 ;  /* 0x000000312c757211 */ /* 0x000fc400018f0eff */
[----:B------:R-:W-:Y:S02]  /*2b80*/  LEA R120, P4, R42, R91, 0x1 ;  /* 0x0000005b2a787211 */ /* 0x000fe400078808ff */
[----:B------:R-:W-:Y:S01]  /*2b90*/  LEA.HI.X.SX32 R113, R36, R49, 0x1, P5 ;  /* 0x0000003124717211 */ /* 0x000fe200028f0eff */
[----:B------:R-:W-:Y:S01]  /*2ba0*/  IMAD R36, R53, 0x4, R41 ;  /* 0x0000000435247824 */ /* 0x000fe200078e0229 */
[----:B------:R-:W-:Y:S01]  /*2bb0*/  LEA R110, P3, R37, R91, 0x1 ;  /* 0x0000005b256e7211 */ /* 0x000fe200078608ff */
[----:B------:R-:W-:-:S04]  /*2bc0*/  @!UP0 UIADD3 UR4, UPT, UPT, -UR6, 0x100000, URZ ;  /* 0x0010000006048890 */ /* 0x000fc8000fffe1ff */
[----:B------:R-:W-:Y:S02]  /*2bd0*/  @!UP0 USHF.L.U32 UR5, UR4, 0xb, URZ ;  /* 0x0000000b04058899 */ /* 0x000fe400080006ff */
[----:B------:R-:W-:Y:S01]  /*2be0*/  @!UP0 USHF.L.U32 UR4, UR4, 0x1, URZ ;  /* 0x0000000104048899 */ /* 0x000fe200080006ff */
[-C--:B------:R-:W-:Y:S01]  /*2bf0*/  LEA.HI.X.SX32 R121, R42, R49.reuse, 0x1, P4 ;  /* 0x000000312a797211 */ /* 0x080fe200020f0eff */
[----:B------:R-:W-:Y:S01]  /*2c00*/  IMAD R42, R53, 0x4, R36 ;  /* 0x00000004352a7824 */ /* 0x000fe200078e0224 */
[----:B------:R-:W-:Y:S02]  /*2c10*/  LEA.HI.X.SX32 R111, R37, R49, 0x1, P3 ;  /* 0x00000031256f7211 */ /* 0x000fe400018f0eff */
[----:B------:R-:W-:Y:S02]  /*2c20*/  LOP3.LUT R75, R3, 0x40, RZ, 0xc0, !PT ;  /* 0x00000040034b7812 */ /* 0x000fe400078ec0ff */
[-C--:B------:R-:W-:Y:S02]  /*2c30*/  LEA R104, P3, R40, R91.reuse, 0x1 ;  /* 0x0000005b28687211 */ /* 0x080fe400078608ff */
[----:B------:R-:W-:Y:S01]  /*2c40*/  LEA R114, P4, R45, R91, 0x1 ;  /* 0x0000005b2d727211 */ /* 0x000fe200078808ff */
[----:B------:R-:W-:Y:S01]  /*2c50*/  VOTEU.ALL UP1, P1 ;  /* 0x0000000000ff7886 */ /* 0x000fe20000820000 */
[----:B------:R-:W-:-:S02]  /*2c60*/  LEA R75, R75, R90, 0x6 ;  /* 0x0000005a4b4b7211 */ /* 0x000fc400078e30ff */
[-C--:B------:R-:W-:Y:S02]  /*2c70*/  LEA.HI.X.SX32 R105, R40, R49.reuse, 0x1, P3 ;  /* 0x0000003128697211 */ /* 0x080fe400018f0eff */
[----:B------:R-:W-:Y:S01]  /*2c80*/  LEA.HI.X.SX32 R115, R45, R49, 0x1, P4 ;  /* 0x000000312d737211 */ /* 0x000fe200020f0eff */
[----:B------:R0:W1:Y:S01]  /*2c90*/  @!UP1 SYNCS.EXCH.64 URZ, [UR28+0xa008], UR4 ;  /* 0x00a008041cff95b2 */ /* 0x0000620008000100 */
[-C--:B------:R-:W-:Y:S02]  /*2ca0*/  LEA R106, P5, R39, R91.reuse, 0x1 ;  /* 0x0000005b276a7211 */ /* 0x080fe400078a08ff */
[-C--:B------:R-:W-:Y:S02]  /*2cb0*/  LEA R96, P3, R42, R91.reuse, 0x1 ;  /* 0x0000005b2a607211 */ /* 0x080fe400078608ff */
[----:B------:R-:W-:Y:S02]  /*2cc0*/  LEA R108, P4, R38, R91, 0x1 ;  /* 0x0000005b266c7211 */ /* 0x000fe400078808ff */
[----:B------:R-:W-:-:S02]  /*2cd0*/  LEA R37, R53, R42, 0x2 ;  /* 0x0000002a35257211 */ /* 0x000fc400078e10ff */
[----:B------:R-:W-:Y:S02]  /*2ce0*/  LOP3.LUT R74, R75, 0x10, RZ, 0x3c, !PT ;  /* 0x000000104b4a7812 */ /* 0x000fe400078e3cff */
[-C--:B------:R-:W-:Y:S02]  /*2cf0*/  LEA.HI.X.SX32 R107, R39, R49.reuse, 0x1, P5 ;  /* 0x00000031276b7211 */ /* 0x080fe400028f0eff */
[----:B------:R-:W-:Y:S02]  /*2d00*/  LEA.HI.X.SX32 R97, R42, R49, 0x1, P3 ;  /* 0x000000312a617211 */ /* 0x000fe400018f0eff */
[----:B------:R-:W-:Y:S01]  /*2d10*/  LOP3.LUT R73, R75, 0x20, RZ, 0x3c, !PT ;  /* 0x000000204b497812 */ /* 0x000fe200078e3cff */
[----:B0-----:R-:W-:-:S04]  /*2d20*/  @!UP0 UIADD3 UR4, UPT, UPT, -UR6, 0x100000, URZ ;  /* 0x0010000006048890 */ /* 0x001fc8000fffe1ff */
[----:B------:R-:W-:Y:S02]  /*2d30*/  @!UP0 USHF.L.U32 UR5, UR4, 0xb, URZ ;  /* 0x0000000b04058899 */ /* 0x000fe400080006ff */
[----:B------:R-:W-:Y:S01]  /*2d40*/  @!UP0 USHF.L.U32 UR4, UR4, 0x1, URZ ;  /* 0x0000000104048899 */ /* 0x000fe200080006ff */
[----:B------:R-:W-:Y:S01]  /*2d50*/  LEA.HI.X.SX32 R109, R38, R49, 0x1, P4 ;  /* 0x00000031266d7211 */ /* 0x000fe200020f0eff */
[----:B------:R-:W-:Y:S01]  /*2d60*/  IMAD R38, R53, 0x4, R37 ;  /* 0x0000000435267824 */ /* 0x000fe200078e0225 */
[----:B------:R-:W-:Y:S02]  /*2d70*/  LEA R98, P5, R36, R91, 0x1 ;  /* 0x0000005b24627211 */ /* 0x000fe400078a08ff */
[C---:B------:R-:W-:Y:S02]  /*2d80*/  LOP3.LUT R72, R75.reuse, 0x30, RZ, 0x3c, !PT ;  /* 0x000000304b487812 */ /* 0x040fe400078e3cff */
[----:B------:R-:W-:Y:S01]  /*2d90*/  ISETP.EQ.U32.AND P3, PT, RZ, UR17, P2 ;  /* 0x00000011ff007c0c */ /* 0x000fe20009762070 */
[----:B------:R-:W-:Y:S01]  /*2da0*/  STS.U16 [R75+UR28+0x4000], R28 ;  /* 0x0040001c4b007988 */ /* 0x000fe2000800041c */
[----:B------:R-:W-:-:S02]  /*2db0*/  LOP3.LUT R71, R75, 0x40, RZ, 0x3c, !PT ;  /* 0x000000404b477812 */ /* 0x000fc400078e3cff */
[C---:B------:R-:W-:Y:S01]  /*2dc0*/  LOP3.LUT R70, R75.reuse, 0x50, RZ, 0x3c, !PT ;  /* 0x000000504b467812 */ /* 0x040fe200078e3cff */
[----:B--2---:R-:W-:Y:S01]  /*2dd0*/  STS.U16 [R75+UR28+0x4400], R30 ;  /* 0x0044001e4b007988 */ /* 0x004fe2000800041c */
[----:B------:R-:W-:-:S03]  /*2de0*/  LOP3.LUT R69, R75, 0x60, RZ, 0x3c, !PT ;  /* 0x000000604b457812 */ /* 0x000fc600078e3cff */
[----:B------:R-:W-:Y:S01]  /*2df0*/  STS.U16 [R75+UR28+0x4800], R32 ;  /* 0x004800204b007988 */ /* 0x000fe2000800041c */
[----:B------:R-:W-:-:S03]  /*2e00*/  LEA.HI.X.SX32 R99, R36, R49, 0x1, P5 ;  /* 0x0000003124637211 */ /* 0x000fc600028f0eff */
[----:B------:R-:W-:Y:S01]  /*2e10*/  STS.U16 [R75+UR28+0x4c00], R34 ;  /* 0x004c00224b007988 */ /* 0x000fe2000800041c */
[----:B------:R-:W-:Y:S01]  /*2e20*/  LOP3.LUT R68, R75, 0x70, RZ, 0x3c, !PT ;  /* 0x000000704b447812 */ /* 0x000fe200078e3cff */
[----:B------:R-:W-:Y:S02]  /*2e30*/  IMAD R36, R53, 0x4, R38 ;  /* 0x0000000435247824 */ /* 0x000fe400078e0226 */
[----:B------:R-:W-:Y:S01]  /*2e40*/  STS.U16 [R74+UR28+0x4080], R35 ;  /* 0x004080234a007988 */ /* 0x000fe2000800041c */
[----:B------:R-:W-:-:S03]  /*2e50*/  LEA R102, P4, R41, R91, 0x1 ;  /* 0x0000005b29667211 */ /* 0x000fc600078808ff */
[----:B------:R-:W-:Y:S01]  /*2e60*/  STS.U16 [R74+UR28+0x4480], R29 ;  /* 0x0044801d4a007988 */ /* 0x000fe2000800041c */
[----:B------:R-:W-:-:S03]  /*2e70*/  VOTEU.ALL UP1, P1 ;  /* 0x0000000000ff7886 */ /* 0x000fc60000820000 */
[----:B------:R-:W-:Y:S04]  /*2e80*/  STS.U16 [R74+UR28+0x4880], R31 ;  /* 0x0048801f4a007988 */ /* 0x000fe8000800041c */
[----:B------:R-:W-:Y:S04]  /*2e90*/  STS.U16 [R74+UR28+0x4c80], R33 ;  /* 0x004c80214a007988 */ /* 0x000fe8000800041c */
[----:B------:R0:W-:Y:S04]  /*2ea0*/  STS.U16 [R73+UR28+0x4100], R20 ;  /* 0x0041001449007988 */ /* 0x0001e8000800041c */
[----:B------:R2:W-:Y:S04]  /*2eb0*/  STS.U16 [R73+UR28+0x4500], R22 ;  /* 0x0045001649007988 */ /* 0x0005e8000800041c */
[----:B---3--:R3:W-:Y:S04]  /*2ec0*/  STS.U16 [R73+UR28+0x4900], R24 ;  /* 0x0049001849007988 */ /* 0x0087e8000800041c */
[----:B------:R4:W-:Y:S04]  /*2ed0*/  STS.U16 [R73+UR28+0x4d00], R26 ;  /* 0x004d001a49007988 */ /* 0x0009e8000800041c */
[----:B------:R-:W-:Y:S04]  /*2ee0*/  STS.U16 [R72+UR28+0x4180], R27 ;  /* 0x0041801b48007988 */ /* 0x000fe8000800041c */
[----:B------:R0:W-:Y:S04]  /*2ef0*/  STS.U16 [R72+UR28+0x4580], R21 ;  /* 0x0045801548007988 */ /* 0x0001e8000800041c */
[----:B------:R0:W-:Y:S04]  /*2f00*/  STS.U16 [R72+UR28+0x4980], R23 ;  /* 0x0049801748007988 */ /* 0x0001e8000800041c */
[----:B------:R0:W-:Y:S01]  /*2f10*/  STS.U16 [R72+UR28+0x4d80], R25 ;  /* 0x004d801948007988 */ /* 0x0001e2000800041c */
[----:B------:R-:W-:-:S03]  /*2f20*/  LEA.HI.X.SX32 R103, R41, R49, 0x1, P4 ;  /* 0x0000003129677211 */ /* 0x000fc600020f0eff */
[----:B------:R0:W-:Y:S04]  /*2f30*/  STS.U16 [R71+UR28+0x4200], R12 ;  /* 0x0042000c47007988 */ /* 0x0001e8000800041c */
[----:B------:R0:W-:Y:S04]  /*2f40*/  STS.U16 [R71+UR28+0x4600], R14 ;  /* 0x0046000e47007988 */ /* 0x0001e8000800041c */
[----:B------:R0:W-:Y:S04]  /*2f50*/  STS.U16 [R71+UR28+0x4a00], R16 ;  /* 0x004a001047007988 */ /* 0x0001e8000800041c */
[----:B------:R0:W-:Y:S01]  /*2f60*/  STS.U16 [R71+UR28+0x4e00], R18 ;  /* 0x004e001247007988 */ /* 0x0001e2000800041c */
[----:B------:R-:W-:-:S03]  /*2f70*/  LEA R94, P4, R37, R91, 0x1 ;  /* 0x0000005b255e7211 */ /* 0x000fc600078808ff */
[----:B------:R0:W-:Y:S01]  /*2f80*/  STS.U16 [R70+UR28+0x4280], R19 ;  /* 0x0042801346007988 */ /* 0x0001e2000800041c */
[----:B------:R-:W-:-:S03]  /*2f90*/  LEA R92, P5, R38, R91, 0x1 ;  /* 0x0000005b265c7211 */ /* 0x000fc600078a08ff */
[----:B------:R0:W-:Y:S01]  /*2fa0*/  STS.U16 [R70+UR28+0x4680], R13 ;  /* 0x0046800d46007988 */ /* 0x0001e2000800041c */
[----:B------:R-:W-:-:S03]  /*2fb0*/  LEA R90, P6, R36, R91, 0x1 ;  /* 0x0000005b245a7211 */ /* 0x000fc600078c08ff */
[----:B------:R0:W-:Y:S04]  /*2fc0*/  STS.U16 [R70+UR28+0x4a80], R15 ;  /* 0x004a800f46007988 */ /* 0x0001e8000800041c */
[----:B------:R0:W-:Y:S04]  /*2fd0*/  STS.U16 [R70+UR28+0x4e80], R17 ;  /* 0x004e801146007988 */ /* 0x0001e8000800041c */
[----:B------:R0:W-:Y:S04]  /*2fe0*/  STS.U16 [R69+UR28+0x4300], R4 ;  /* 0x0043000445007988 */ /* 0x0001e8000800041c */
[----:B------:R0:W-:Y:S04]  /*2ff0*/  STS.U16 [R69+UR28+0x4700], R6 ;  /* 0x0047000645007988 */ /* 0x0001e8000800041c */
[----:B------:R0:W-:Y:S04]  /*3000*/  STS.U16 [R69+UR28+0x4b00], R8 ;  /* 0x004b000845007988 */ /* 0x0001e8000800041c */
[----:B------:R0:W-:Y:S01]  /*3010*/  STS.U16 [R69+UR28+0x4f00], R10 ;  /* 0x004f000a45007988 */ /* 0x0001e2000800041c */
[----:B------:R-:W-:-:S03]  /*3020*/  UIADD3 UR8, UPT, UPT, UR28, 0x6000, URZ ;  /* 0x000060001c087890 */ /* 0x000fc6000fffe0ff */
[----:B------:R0:W-:Y:S01]  /*3030*/  STS.U16 [R68+UR28+0x4380], R5 ;  /* 0x0043800544007988 */ /* 0x0001e2000800041c */
[----:B------:R-:W-:-:S03]  /*3040*/  UIADD3 UR24, UPT, UPT, UR27, 0x100000, URZ ;  /* 0x001000001b187890 */ /* 0x000fc6000fffe0ff */
[----:B------:R0:W-:Y:S04]  /*3050*/  STS.U16 [R68+UR28+0x4780], R7 ;  /* 0x0047800744007988 */ /* 0x0001e8000800041c */
[----:B------:R0:W-:Y:S04]  /*3060*/  STS.U16 [R68+UR28+0x4b80], R9 ;  /* 0x004b800944007988 */ /* 0x0001e8000800041c */
[----:B------:R0:W-:Y:S01]  /*3070*/  STS.U16 [R68+UR28+0x4f80], R11 ;  /* 0x004f800b44007988 */ /* 0x0001e2000800041c */
[----:B-1----:R1:W-:Y:S06]  /*3080*/  MEMBAR.ALL.CTA ;  /* 0x0000000000007992 */ /* 0x0023ec0000008000 */
[----:B-1----:R-:W-:Y:S04]  /*3090*/  FENCE.VIEW.ASYNC.S ;  /* 0x00000000000073c6 */ /* 0x002fe80000000000 */
[----:B------:R-:W1:Y:S02]  /*30a0*/  FENCE.VIEW.ASYNC.S ;  /* 0x00000000000073c6 */ /* 0x000e640000000000 */
[----:B-1----:R1:W1:Y:S01]  /*30b0*/  @!UP1 SYNCS.EXCH.64 URZ, [UR28+0x6000], UR4 ;  /* 0x006000041cff95b2 */ /* 0x0022620008000100 */
[----:B------:R-:W-:-:S02]  /*30c0*/  LEA.HI.X.SX32 R95, R37, R49, 0x1, P4 ;  /* 0x00000031255f7211 */ /* 0x000fc400020f0eff */
[-C--:B------:R-:W-:Y:S02]  /*30d0*/  LEA.HI.X.SX32 R93, R38, R49.reuse, 0x1, P5 ;  /* 0x00000031265d7211 */ /* 0x080fe400028f0eff */
[----:B------:R-:W-:Y:S02]  /*30e0*/  LEA.HI.X.SX32 R91, R36, R49, 0x1, P6 ;  /* 0x00000031245b7211 */ /* 0x000fe400030f0eff */
[----:B0-----:R-:W-:Y:S02]  /*30f0*/  PRMT R20, RZ, 0x7610, R20 ;  /* 0x00007610ff147816 */ /* 0x001fe40000000014 */
[----:B--2---:R-:W-:Y:S02]  /*3100*/  PRMT R22, RZ, 0x7610, R22 ;  /* 0x00007610ff167816 */ /* 0x004fe40000000016 */
[----:B---3--:R-:W-:Y:S02]  /*3110*/  PRMT R24, RZ, 0x7610, R24 ;  /* 0x00007610ff187816 */ /* 0x008fe40000000018 */
[----:B----4-:R-:W-:-:S02]  /*3120*/  PRMT R26, RZ, 0x7610, R26 ;  /* 0x00007610ff1a7816 */ /* 0x010fc4000000001a */
[----:B------:R-:W-:Y:S02]  /*3130*/  PRMT R28, RZ, 0x7610, R28 ;  /* 0x00007610ff1c7816 */ /* 0x000fe4000000001c */
[----:B------:R-:W-:Y:S02]  /*3140*/  PRMT R30, RZ, 0x7610, R30 ;  /* 0x00007610ff1e7816 */ /* 0x000fe4000000001e */
[----:B------:R-:W-:Y:S02]  /*3150*/  PRMT R32, RZ, 0x7610, R32 ;  /* 0x00007610ff207816 */ /* 0x000fe40000000020 */
[----:B------:R-:W-:Y:S02]  /*3160*/  PRMT R34, RZ, 0x7610, R34 ;  /* 0x00007610ff227816 */ /* 0x000fe40000000022 */
[----:B------:R-:W-:Y:S02]  /*3170*/  PRMT R36, RZ, 0x7610, R36 ;  /* 0x00007610ff247816 */ /* 0x000fe40000000024 */
[----:B------:R-:W-:-:S02]  /*3180*/  PRMT R38, RZ, 0x7610, R38 ;  /* 0x00007610ff267816 */ /* 0x000fc40000000026 */
        /* <DEDUP_REMOVED lines=21> */
[----:B------:R-:W-:Y:S01]  /*32e0*/  PRMT R219, RZ, 0x7610, R219 ;  /* 0x00007610ffdb7816 */ /* 0x000fe200000000db */
[----:B-1----:R-:W-:Y:S06]  /*32f0*/  BAR.SYNC.DEFER_BLOCKING 0x0 ;  /* 0x0000000000007b1d */ /* 0x002fec0000010000 */
[----:B------:R-:W-:Y:S05]  /*3300*/  @!P3 BRA `(.L_x_6) ;  /* 0x0000000000d8b947 */ /* 0x000fea0003800000 */
[----:B------:R-:W-:Y:S02]  /*3310*/  USHF.R.U32.HI UR10, URZ, 0x4, UR28 ;  /* 0x00000004ff0a7899 */ /* 0x000fe4000801161c */
[----:B------:R-:W-:Y:S02]  /*3320*/  UIADD3 UR5, UPT, UPT, UR28, 0x4000, URZ ;  /* 0x000040001c057890 */ /* 0x000fe4000fffe0ff */
[----:B------:R-:W-:Y:S02]  /*3330*/  USGXT.U32 UR10, UR10, 0xe ;  /* 0x0000000e0a0a789a */ /* 0x000fe40008000000 */
[----:B------:R-:W-:Y:S02]  /*3340*/  USHF.R.U32.HI UR5, URZ, 0x4, UR5 ;  /* 0x00000004ff057899 */ /* 0x000fe40008011605 */
[----:B------:R-:W-:Y:S02]  /*3350*/  UIADD3 UR36, UP1, UPT, UR10, 0x80, URZ ;  /* 0x000000800a247890 */ /* 0x000fe4000ff3e0ff */
[----:B------:R-:W-:Y:S01]  /*3360*/  USGXT.U32 UR12, UR5, 0xe ;  /* 0x0000000e050c789a */ /* 0x000fe20008000000 */
[----:B------:R-:W-:Y:S01]  /*3370*/  UMOV UR4, URZ ;  /* 0x000000ff00047c82 */ /* 0x000fe20008000000 */
[----:B------:R-:W-:Y:S01]  /*3380*/  UMOV UR6, URZ ;  /* 0x000000ff00067c82 */ /* 0x000fe20008000000 */
[----:B------:R-:W-:-:S02]  /*3390*/  UIADD3.X UR37, UPT, UPT, UR4, 0x40004040, URZ, UP1, !UPT ;  /* 0x4000404004257890 */ /* 0x000fc40008ffe4ff */
[----:B------:R-:W-:Y:S01]  /*33a0*/  UIADD3 UR42, UP1, UPT, UR12, 0x2, URZ ;  /* 0x000000020c2a7890 */ /* 0x000fe2000ff3e0ff */
[----:B------:R-:W-:Y:S01]  /*33b0*/  UMOV UR4, UR8 ;  /* 0x0000000800047c82 */ /* 0x000fe20008000000 */
[----:B------:R-:W-:Y:S02]  /*33c0*/  UMOV UR5, URZ ;  /* 0x000000ff00057c82 */ /* 0x000fe40008000000 */
[----:B------:R-:W-:Y:S01]  /*33d0*/  UIADD3.X UR43, UPT, UPT, UR6, 0x40004040, URZ, UP1, !UPT ;  /* 0x40004040062b7890 */ /* 0x000fe20008ffe4ff */
[----:B------:R-:W-:Y:S01]  /*33e0*/  UMOV UR9, UR4 ;  /* 0x0000000400097c82 */ /* 0x000fe20008000000 */
[----:B------:R-:W-:Y:S02]  /*33f0*/  UIADD3.64 UR4, UPT, UPT, UR36, 0x80, URZ ;  /* 0x0000008024047897 */ /* 0x000fe4000fffe0ff */
[----:B------:R-:W-:Y:S02]  /*3400*/  UIADD3.64 UR6, UPT, UPT, UR42, 0x2, URZ ;  /* 0x000000022a067897 */ /* 0x000fe4000fffe0ff */
[----:B------:R-:W-:-:S02]  /*3410*/  UIADD3.64 UR46, UPT, UPT, UR36, 0x100, URZ ;  /* 0x00000100242e7897 */ /* 0x000fc4000fffe0ff */
[----:B------:R-:W-:Y:S02]  /*3420*/  UIADD3.64 UR48, UPT, UPT, UR42, 0x4, URZ ;  /* 0x000000042a307897 */ /* 0x000fe4000fffe0ff */
[----:B------:R-:W-:Y:S02]  /*3430*/  UIADD3.64 UR50, UPT, UPT, UR36, 0x180, URZ ;  /* 0x0000018024327897 */ /* 0x000fe4000fffe0ff */
[----:B------:R-:W-:Y:S02]  /*3440*/  UIADD3.64 UR52, UPT, UPT, UR42, 0xfe, URZ ;  /* 0x000000fe2a347897 */ /* 0x000fe4000fffe0ff */
[----:B------:R-:W-:Y:S02]  /*3450*/  UIADD3.64 UR54, UPT, UPT, UR36, 0x200, URZ ;  /* 0x0000020024367897 */ /* 0x000fe4000fffe0ff */
[----:B------:R-:W-:Y:S02]  /*3460*/  UIADD3.64 UR56, UPT, UPT, UR42, 0x100, URZ ;  /* 0x000001002a387897 */ /* 0x000fe4000fffe0ff */
[----:B------:R-:W-:-:S02]  /*3470*/  UIADD3.64 UR58, UPT, UPT, UR36, 0x280, URZ ;  /* 0x00000280243a7897 */ /* 0x000fc4000fffe0ff */
[----:B------:R-:W-:Y:S01]  /*3480*/  UIADD3.64 UR60, UPT, UPT, UR42, 0x102, URZ ;  /* 0x000001022a3c7897 */ /* 0x000fe2000fffe0ff */
[----:B------:R-:W-:Y:S01]  /*3490*/  UMOV UR18, 0x0 ;  /* 0x0000000000127882 */ /* 0x000fe20000000000 */
[----:B------:R-:W-:Y:S01]  /*34a0*/  UMOV UR19, 0x4088490 ;  /* 0x0408849000137882 */ /* 0x000fe20000000000 */
[----:B------:R-:W-:Y:S01]  /*34b0*/  UIADD3.64 UR62, UPT, UPT, UR36, 0x300, URZ ;  /* 0x00000300243e7897 */ /* 0x000fe2000fffe0ff */
[----:B------:R-:W-:Y:S01]  /*34c0*/  UMOV UR11, 0x40004040 ;  /* 0x40004040000b7882 */ /* 0x000fe20000000000 */
[----:B------:R-:W-:Y:S01]  /*34d0*/  UIADD3.64 UR64, UPT, UPT, UR42, 0x104, URZ ;  /* 0x000001042a407897 */ /* 0x000fe2000fffe0ff */
[----:B------:R-:W-:Y:S01]  /*34e0*/  UMOV UR13, 0x40004040 ;  /* 0x40004040000d7882 */ /* 0x000fe20000000000 */
[----:B------:R-:W-:Y:S01]  /*34f0*/  UMOV UR20, 0x0 ;  /* 0x0000000000147882 */ /* 0x000fe20000000000 */
[----:B------:R-:W-:Y:S01]  /*3500*/  UMOV UR21, 0x4088490 ;  /* 0x0408849000157882 */ /* 0x000fe20000000000 */
[----:B------:R-:W-:Y:S01]  /*3510*/  UMOV UR14, 0x0 ;  /* 0x00000000000e7882 */ /* 0x000fe20000000000 */
[----:B------:R-:W-:Y:S01]  /*3520*/  UMOV UR15, 0x4088490 ;  /* 0x04088490000f7882 */ /* 0x000fe20000000000 */
[----:B------:R0:W-:Y:S01]  /*3530*/  UTCHMMA gdesc[UR10], gdesc[UR12], tmem[UR24], tmem[UR18], idesc[UR19], !UPT ;  /* 0x00ff120c0a0075ea */ /* 0x0001e2000f800018 */
[----:B------:R-:W-:Y:S01]  /*3540*/  UMOV UR34, 0x0 ;  /* 0x0000000000227882 */ /* 0x000fe20000000000 */
[----:B------:R-:W-:Y:S01]  /*3550*/  UMOV UR35, 0x4088490 ;  /* 0x0408849000237882 */ /* 0x000fe20000000000 */
[----:B------:R0:W-:Y:S01]  /*3560*/  UTCHMMA gdesc[UR36], gdesc[UR42], tmem[UR24], tmem[UR20], idesc[UR21], UPT ;  /* 0x00ff142a240075ea */ /* 0x0001e2000b800018 */
        /* <DEDUP_REMOVED lines=12> */
[----:B------:R0:W-:Y:S01]  /*3630*/  UTCHMMA gdesc[UR58], gdesc[UR60], tmem[UR24], tmem[UR38], idesc[UR39], UPT ;  /* 0x00ff263c3a0075ea */ /* 0x0001e2000b800018 */
[----:B------:R0:W-:Y:S01]  /*3640*/  UTCHMMA gdesc[UR62], gdesc[UR64], tmem[UR24], tmem[UR44], idesc[UR45], UPT ;  /* 0x00ff2c403e0075ea */ /* 0x0001e2000b800018 */
[----:B------:R0:W-:Y:S01]  /*3650*/  UTCBAR [UR9], URZ ;  /* 0x000000ff090073e9 */ /* 0x0001e200080000ff */
[----:B------:R-:W-:Y:S01]  /*3660*/  NOP ;  /* 0x0000000000007918 */ /* 0x000fe20000000000 */
.L_x_6:
[----:B------:R-:W-:Y:S05]  /*3670*/  @!P2 BRA `(.L_x_7) ;  /* 0x000000000008a947 */ /* 0x000fea0003800000 */
[----:B------:R-:W1:Y:S02]  /*3680*/  SYNCS.PHASECHK.TRANS64.TRYWAIT P4, [UR28+0x6000], RZ ;  /* 0x006000ffff0075a7 */ /* 0x000e64000808111c */
[----:B-1----:R-:W-:Y:S05]  /*3690*/  @!P4 BRA `(.L_x_8) ;  /* 0x0000005800c4c947 */ /* 0x002fea0003800000 */
.L_x_7:
[----:B------:R-:W-:Y:S06]  /*36a0*/  BAR.SYNC.DEFER_BLOCKING 0x0 ;  /* 0x0000000000007b1d */ /* 0x000fec0000010000 */
[----:B0-----:R-:W0:Y:S01]  /*36b0*/  LDCU UR4, c[0x0][0x3a8] ;  /* 0x00007500ff0477ac */ /* 0x001e220008000800 */
[----:B------:R-:W-:Y:S01]  /*36c0*/  LDTM.16dp32bit_t0_t15.x16 R4, tmem[UR25+0x100000] ;  /* 0x10000019000479ee */ /* 0x000fe20008a00000 */
[----:B------:R-:W0:Y:S01]  /*36d0*/  LDTM.16dp32bit_t16_t31.x16 R4, tmem[UR25+0x100010] ;  /* 0x10001019000479ee */ /* 0x000e220008a20000 */
[----:B------:R-:W1:Y:S01]  /*36e0*/  @!P1 SYNCS.CCTL.IV [UR28+0x6000] ;  /* 0x00600000ff0099b1 */ /* 0x000e62000800001c */
[----:B------:R-:W-:Y:S01]  /*36f0*/  NOP ;  /* 0x0000000000007918 */ /* 0x000fe20000000000 */
[----:B------:R2:W5:Y:S04]  /*3700*/  @P2 LDG.E.U16 R20, desc[UR32][R154.64] ;  /* 0x000000209a142981 */ /* 0x000568000c1e1500 */
[----:B------:R2:W5:Y:S01]  /*3710*/  @P2 LDG.E.U16 R22, desc[UR32][R150.64] ;  /* 0x0000002096162981 */ /* 0x000562000c1e1500 */
[----:B0-----:R-:W-:Y:S01]  /*3720*/  FMUL R43, R4, UR4 ;  /* 0x00000004042b7c20 */ /* 0x001fe20008400000 */
[----:B------:R-:W-:Y:S01]  /*3730*/  FMUL R52, R5, UR4 ;  /* 0x0000000405347c20 */ /* 0x000fe20008400000 */
[----:B------:R-:W-:Y:S01]  /*3740*/  FMUL R45, R6, UR4 ;  /* 0x00000004062d7c20 */ /* 0x000fe20008400000 */
[----:B------:R-:W-:Y:S01]  /*3750*/  FMUL R47, R7, UR4 ;  /* 0x00000004072f7c20 */ /* 0x000fe20008400000 */
[----:B------:R-:W-:Y:S01]  /*3760*/  FMUL R54, R8, UR4 ;  /* 0x0000000408367c20 */ /* 0x000fe20008400000 */
[----:B------:R2:W5:Y:S02]  /*3770*/  @P2 LDG.E.U16 R24, desc[UR32][R146.64] ;  /* 0x0000002092182981 */ /* 0x000564000c1e1500 */
[----:B------:R-:W-:Y:S01]  /*3780*/  FMNMX3 R45, R43, R52, R45, !PT ;  /* 0x000000342b2d7276 */ /* 0x000fe2000780002d */
[----:B------:R-:W-:Y:S01]  /*3790*/  FMUL R43, R9, UR4 ;  /* 0x00000004092b7c20 */ /* 0x000fe20008400000 */
[----:B------:R-:W-:Y:S01]  /*37a0*/  FMUL R52, R10, UR4 ;  /* 0x000000040a347c20 */ /* 0x000fe20008400000 */
[----:B------:R2:W5:Y:S01]  /*37b0*/  @P2 LDG.E.U16 R26, desc[UR32][R142.64] ;  /* 0x000000208e1a2981 */ /* 0x000562000c1e1500 */
        /* <DEDUP_REMOVED lines=17> */
[----:B------:R-:W-:-:S02]  /*38d0*/  FMUL R45, R19, UR4 ;  /* 0x00000004132d7c20 */ /* 0x000fc40008400000 */
[----:B------:R2:W5:Y:S01]  /*38e0*/  @P2 LDG.E.U16 R36, desc[UR32][R122.64] ;  /* 0x000000207a242981 */ /* 0x000562000c1e1500 */
[----:B------:R-:W-:-:S03]  /*38f0*/  FMNMX3 R52, R47, R43, R52, !PT ;  /* 0x0000002b2f347276 */ /* 0x000fc60007800034 */
[----:B------:R2:W5:Y:S01]  /*3900*/  @P2 LDG.E.U16 R38, desc[UR32][R118.64] ;  /* 0x0000002076262981 */ /* 0x000562000c1e1500 */
[----:B------:R-:W-:-:S03]  /*3910*/  FMNMX R45, R45, R52, !PT ;  /* 0x000000342d2d7209 */ /* 0x000fc60007800000 */
[----:B------:R2:W5:Y:S04]  /*3920*/  @P2 LDG.E.U16 R40, desc[UR32][R114.64] ;  /* 0x0000002072282981 */ /* 0x000568000c1e1500 */
[----:B------:R-:W0:Y:S04]  /*3930*/  SHFL.BFLY PT, R100, R45, 0x10, 0x1f ;  /* 0x0e001f002d647f89 */ /* 0x000e2800000e0000 */
[----:B------:R2:W5:Y:S04]  /*3940*/  @P2 LDG.E.U16 R42, desc[UR32][R110.64] ;  /* 0x000000206e2a2981 */ /* 0x000568000c1e1500 */
[----:B------:R2:W5:Y:S04]  /*3950*/  @P2 LDG.E.U16 R44, desc[UR32][R106.64] ;  /* 0x000000206a2c2981 */ /* 0x000568000c1e1500 */
[----:B------:R2:W5:Y:S04]  /*3960*/  @P2 LDG.E.U16 R46, desc[UR32][R102.64] ;  /* 0x00000020662e2981 */ /* 0x000568000c1e1500 */
[----:B------:R2:W5:Y:S04]  /*3970*/  @P2 LDG.E.U16 R48, desc[UR32][R96.64] ;  /* 0x0000002060302981 */ /* 0x000568000c1e1500 */
[----:B------:R2:W5:Y:S01]  /*3980*/  @P2 LDG.E.U16 R50, desc[UR32][R92.64] ;  /* 0x000000205c322981 */ /* 0x000562000c1e1500 */
[----:B0-----:R-:W-:-:S03]  /*3990*/  FMNMX3 R100, R45, -INF , R100, !PT ;  /* 0xff8000002d647876 */ /* 0x001fc60007800064 */
[----:B------:R2:W5:Y:S02]  /*39a0*/  @P2 LDG.E.U16 R21, desc[UR32][R152.64] ;  /* 0x0000002098152981 */ /* 0x000564000c1e1500 */
[--C-:B------:R-:W-:Y:S01]  /*39b0*/  FFMA R4, R4, UR4, -R100.reuse ;  /* 0x0000000404047c23 */ /* 0x100fe20008000864 */
[--C-:B------:R-:W-:Y:S01]  /*39c0*/  FFMA R5, R5, UR4, -R100.reuse ;  /* 0x0000000405057c23 */ /* 0x100fe20008000864 */
[--C-:B------:R-:W-:Y:S01]  /*39d0*/  FFMA R6, R6, UR4, -R100.reuse ;  /* 0x0000000406067c23 */ /* 0x100fe20008000864 */
[----:B------:R2:W5:Y:S01]  /*39e0*/  @P2 LDG.E.U16 R23, desc[UR32][R148.64] ;  /* 0x0000002094172981 */ /* 0x000562000c1e1500 */
[----:B------:R-:W-:Y:S01]  /*39f0*/  FMUL R4, R4, 1.4426950216293334961 ;  /* 0x3fb8aa3b04047820 */ /* 0x000fe20000400000 */
[----:B------:R-:W-:Y:S01]  /*3a00*/  FMUL R5, R5, 1.4426950216293334961 ;  /* 0x3fb8aa3b05057820 */ /* 0x000fe20000400000 */
[----:B------:R-:W-:Y:S01]  /*3a10*/  FMUL R6, R6, 1.4426950216293334961 ;  /* 0x3fb8aa3b06067820 */ /* 0x000fe20000400000 */
[--C-:B------:R-:W-:Y:S01]  /*3a20*/  FFMA R7, R7, UR4, -R100.reuse ;  /* 0x0000000407077c23 */ /* 0x100fe20008000864 */
[--C-:B------:R-:W-:Y:S01]  /*3a30*/  FFMA R8, R8, UR4, -R100.reuse ;  /* 0x0000000408087c23 */ /* 0x100fe20008000864 */
[----:B------:R2:W5:Y:S01]  /*3a40*/  @P2 LDG.E.U16 R25, desc[UR32][R144.64] ;  /* 0x0000002090192981 */ /* 0x000562000c1e1500 */
[----:B------:R-:W-:Y:S01]  /*3a50*/  MUFU.EX2 R4, R4 ;  /* 0x0000000400047308 */ /* 0x000fe20000000800 */
[----:B------:R-:W-:Y:S01]  /*3a60*/  FMUL R7, R7, 1.4426950216293334961 ;  /* 0x3fb8aa3b07077820 */ /* 0x000fe20000400000 */
[----:B------:R-:W-:Y:S01]  /*3a70*/  FMUL R8, R8, 1.4426950216293334961 ;  /* 0x3fb8aa3b08087820 */ /* 0x000fe20000400000 */
[----:B------:R2:W5:Y:S04]  /*3a80*/  @P2 LDG.E.U16 R27, desc[UR32][R140.64] ;  /* 0x000000208c1b2981 */ /* 0x000568000c1e1500 */
[----:B------:R2:W5:Y:S01]  /*3a90*/  @P2 LDG.E.U16 R29, desc[UR32][R136.64] ;  /* 0x00000020881d2981 */ /* 0x000562000c1e1500 */
[----:B------:R-:W0:Y:S01]  /*3aa0*/  MUFU.EX2 R5, R5 ;  /* 0x0000000500057308 */ /* 0x000e220000000800 */
[--C-:B------:R-:W-:Y:S01]  /*3ab0*/  FFMA R9, R9, UR4, -R100.reuse ;  /* 0x0000000409097c23 */ /* 0x100fe20008000864 */
[--C-:B------:R-:W-:Y:S01]  /*3ac0*/  FFMA R10, R10, UR4, -R100.reuse ;  /* 0x000000040a0a7c23 */ /* 0x100fe20008000864 */
[----:B------:R2:W5:Y:S04]  /*3ad0*/  @P2 LDG.E.U16 R31, desc[UR32][R132.64] ;  /* 0x00000020841f2981 */ /* 0x000568000c1e1500 */
[----:B------:R2:W5:Y:S01]  /*3ae0*/  @P2 LDG.E.U16 R33, desc[UR32][R128.64] ;  /* 0x0000002080212981 */ /* 0x000562000c1e1500 */
[----:B------:R-:W3:Y:S01]  /*3af0*/  MUFU.EX2 R6, R6 ;  /* 0x0000000600067308 */ /* 0x000ee20000000800 */
[----:B------:R-:W-:Y:S01]  /*3b00*/  FMUL R9, R9, 1.4426950216293334961 ;  /* 0x3fb8aa3b09097820 */ /* 0x000fe20000400000 */
[----:B------:R-:W-:Y:S01]  /*3b10*/  FMUL R10, R10, 1.4426950216293334961 ;  /* 0x3fb8aa3b0a0a7820 */ /* 0x000fe20000400000 */
[----:B------:R2:W5:Y:S04]  /*3b20*/  @P2 LDG.E.U16 R35, desc[UR32][R124.64] ;  /* 0x000000207c232981 */ /* 0x000568000c1e1500 */
[----:B------:R2:W5:Y:S01]  /*3b30*/  @P2 LDG.E.U16 R37, desc[UR32][R120.64] ;  /* 0x0000002078252981 */ /* 0x000562000c1e1500 */
[----:B------:R-:W4:Y:S01]  /*3b40*/  MUFU.EX2 R7, R7 ;  /* 0x0000000700077308 */ /* 0x000f220000000800 */
[--C-:B------:R-:W-:Y:S01]  /*3b50*/  FFMA R11, R11, UR4, -R100.reuse ;  /* 0x000000040b0b7c23 */ /* 0x100fe20008000864 */
[----:B0-----:R-:W-:Y:S01]  /*3b60*/  FADD R43, R4, R5 ;  /* 0x00000005042b7221 */ /* 0x001fe20000000000 */
[----:B------:R2:W5:Y:S04]  /*3b70*/  @P2 LDG.E.U16 R39, desc[UR32][R116.64] ;  /* 0x0000002074272981 */ /* 0x000568000c1e1500 */
[----:B------:R2:W5:Y:S01]  /*3b80*/  @P2 LDG.E.U16 R41, desc[UR32][R112.64] ;  /* 0x0000002070292981 */ /* 0x000562000c1e1500 */
[----:B------:R-:W0:Y:S01]  /*3b90*/  MUFU.EX2 R8, R8 ;  /* 0x0000000800087308 */ /* 0x000e220000000800 */
[----:B------:R-:W-:Y:S01]  /*3ba0*/  FMUL R11, R11, 1.4426950216293334961 ;  /* 0x3fb8aa3b0b0b7820 */ /* 0x000fe20000400000 */
[--C-:B------:R-:W-:Y:S01]  /*3bb0*/  FFMA R12, R12, UR4, -R100.reuse ;  /* 0x000000040c0c7c23 */ /* 0x100fe20008000864 */
[----:B---3--:R-:W-:Y:S01]  /*3bc0*/  FADD R52, R6, R43 ;  /* 0x0000002b06347221 */ /* 0x008fe20000000000 */
[----:B------:R2:W5:Y:S04]  /*3bd0*/  @P2 LDG.E.U16 R165, desc[UR32][R108.64] ;  /* 0x000000206ca52981 */ /* 0x000568000c1e1500 */
[----:B------:R-:W3:Y:S01]  /*3be0*/  MUFU.EX2 R9, R9 ;  /* 0x0000000900097308 */ /* 0x000ee20000000800 */
[----:B------:R-:W-:Y:S01]  /*3bf0*/  FMUL R12, R12, 1.4426950216293334961 ;  /* 0x3fb8aa3b0c0c7820 */ /* 0x000fe20000400000 */
[----:B------:R-:W-:Y:S01]  /*3c00*/  FFMA R13, R13, UR4, -R100 ;  /* 0x000000040d0d7c23 */ /* 0x000fe20008000864 */
[----:B----4-:R-:W-:Y:S01]  /*3c10*/  FADD R43, R7, R52 ;  /* 0x00000034072b7221 */ /* 0x010fe20000000000 */
[----:B------:R2:W5:Y:S04]  /*3c20*/  @P2 LDG.E.U16 R181, desc[UR32][R104.64] ;  /* 0x0000002068b52981 */ /* 0x000568000c1e1500 */
[----:B------:R-:W4:Y:S01]  /*3c30*/  MUFU.EX2 R10, R10 ;  /* 0x0000000a000a7308 */ /* 0x000f220000000800 */
[----:B------:R-:W-:Y:S01]  /*3c40*/  FMUL R13, R13, 1.4426950216293334961 ;  /* 0x3fb8aa3b0d0d7820 */ /* 0x000fe20000400000 */
[--C-:B------:R-:W-:Y:S01]  /*3c50*/  FFMA R14, R14, UR4, -R100.reuse ;  /* 0x000000040e0e7c23 */ /* 0x100fe20008000864 */
[----:B0-----:R-:W-:Y:S01]  /*3c60*/  FADD R52, R8, R43 ;  /* 0x0000002b08347221 */ /* 0x001fe20000000000 */
[----:B------:R2:W5:Y:S04]  /*3c70*/  @P2 LDG.E.U16 R215, desc[UR32][R98.64] ;  /* 0x0000002062d72981 */ /* 0x000568000c1e1500 */
[----:B------:R-:W0:Y:S01]  /*3c80*/  MUFU.EX2 R11, R11 ;  /* 0x0000000b000b7308 */ /* 0x000e220000000800 */
[----:B------:R-:W-:Y:S01]  /*3c90*/  FMUL R14, R14, 1.4426950216293334961 ;  /* 0x3fb8aa3b0e0e7820 */ /* 0x000fe20000400000 */
[----:B------:R-:W-:Y:S01]  /*3ca0*/  FFMA R15, R15, UR4, -R100 ;  /* 0x000000040f0f7c23 */ /* 0x000fe20008000864 */
[----:B---3--:R-:W-:Y:S01]  /*3cb0*/  FADD R43, R9, R52 ;  /* 0x00000034092b7221 */ /* 0x008fe20000000000 */
[----:B------:R2:W5:Y:S04]  /*3cc0*/  @P2 LDG.E.U16 R217, desc[UR32][R94.64] ;  /* 0x000000205ed92981 */ /* 0x000568000c1e1500 */
[----:B------:R-:W3:Y:S01]  /*3cd0*/  MUFU.EX2 R12, R12 ;  /* 0x0000000c000c7308 */ /* 0x000ee20000000800 */
[----:B------:R-:W-:Y:S01]  /*3ce0*/  FMUL R15, R15, 1.4426950216293334961 ;  /* 0x3fb8aa3b0f0f7820 */ /* 0x000fe20000400000 */
[--C-:B------:R-:W-:Y:S01]  /*3cf0*/  FFMA R16, R16, UR4, -R100.reuse ;  /* 0x0000000410107c23 */ /* 0x100fe20008000864 */
[----:B----4-:R-:W-:Y:S01]  /*3d00*/  FADD R52, R10, R43 ;  /* 0x0000002b0a347221 */ /* 0x010fe20000000000 */
[----:B------:R2:W5:Y:S01]  /*3d10*/  @P2 LDG.E.U16 R219, desc[UR32][R90.64] ;  /* 0x000000205adb2981 */ /* 0x000562000c1e1500 */
[--C-:B------:R-:W-:Y:S01]  /*3d20*/  FFMA R17, R17, UR4, -R100.reuse ;  /* 0x0000000411117c23 */ /* 0x100fe20008000864 */
[----:B------:R-:W-:Y:S01]  /*3d30*/  FMUL R16, R16, 1.4426950216293334961 ;  /* 0x3fb8aa3b10107820 */ /* 0x000fe20000400000 */
[----:B------:R-:W-:Y:S01]  /*3d40*/  FFMA R18, R18, UR4, -R100 ;  /* 0x0000000412127c23 */ /* 0x000fe20008000864 */
[----:B------:R-:W4:Y:S01]  /*3d50*/  MUFU.EX2 R13, R13 ;  /* 0x0000000d000d7308 */ /* 0x000f220000000800 */
[----:B0-----:R-:W-:Y:S01]  /*3d60*/  FADD R43, R11, R52 ;  /* 0x000000340b2b7221 */ /* 0x001fe20000000000 */
[----:B------:R-:W-:Y:S01]  /*3d70*/  FMUL R17, R17, 1.4426950216293334961 ;  /* 0x3fb8aa3b11117820 */ /* 0x000fe20000400000 */
[----:B------:R-:W-:Y:S01]  /*3d80*/  FMUL R18, R18, 1.4426950216293334961 ;  /* 0x3fb8aa3b12127820 */ /* 0x000fe20000400000 */
[----:B------:R-:W-:Y:S01]  /*3d90*/  FFMA R19, R19, UR4, -R100 ;  /* 0x0000000413137c23 */ /* 0x000fe20008000864 */
[----:B------:R-:W-:-:S02]  /*3da0*/  F2FP.BF16.F32.PACK_AB R4, R5, R4 ;  /* 0x000000040504723e */ /* 0x000fc400000010ff */
[----:B------:R-:W-:Y:S01]  /*3db0*/  F2FP.BF16.F32.PACK_AB R5, R7, R6 ;  /* 0x000000060705723e */ /* 0x000fe200000010ff */
[----:B------:R-:W0:Y:S01]  /*3dc0*/  MUFU.EX2 R14, R14 ;  /* 0x0000000e000e7308 */ /* 0x000e220000000800 */
[----:B---3--:R-:W-:Y:S01]  /*3dd0*/  FADD R52, R12, R43 ;  /* 0x0000002b0c347221 */ /* 0x008fe20000000000 */
[----:B------:R-:W-:Y:S01]  /*3de0*/  FMUL R19, R19, 1.4426950216293334961 ;  /* 0x3fb8aa3b13137820 */ /* 0x000fe20000400000 */
[----:B------:R-:W-:Y:S02]  /*3df0*/  F2FP.BF16.F32.PACK_AB R6, R9, R8 ;  /* 0x000000080906723e */ /* 0x000fe400000010ff */
[----:B------:R-:W-:-:S03]  /*3e00*/  F2FP.BF16.F32.PACK_AB R7, R11, R10 ;  /* 0x0000000a0b07723e */ /* 0x000fc600000010ff */
[----:B------:R-:W3:Y:S01]  /*3e10*/  MUFU.EX2 R15, R15 ;  /* 0x0000000f000f7308 */ /* 0x000ee20000000800 */
[C---:B----4-:R-:W-:Y:S01]  /*3e20*/  FADD R43, R13.reuse, R52 ;  /* 0x000000340d2b7221 */ /* 0x050fe20000000000 */
[----:B------:R-:W-:-:S06]  /*3e30*/  F2FP.BF16.F32.PACK_AB R8, R13, R12 ;  /* 0x0000000c0d08723e */ /* 0x000fcc00000010ff */
[----:B------:R-:W4:Y:S01]  /*3e40*/  MUFU.EX2 R16, R16 ;  /* 0x0000001000107308 */ /* 0x000f220000000800 */
[----:B0-----:R-:W-:-:S07]  /*3e50*/  FADD R52, R14, R43 ;  /* 0x0000002b0e347221 */ /* 0x001fce0000000000 */
[----:B------:R-:W0:Y:S01]  /*3e60*/  MUFU.EX2 R17, R17 ;  /* 0x0000001100117308 */ /* 0x000e220000000800 */
[C---:B---3--:R-:W-:Y:S01]  /*3e70*/  FADD R43, R15.reuse, R52 ;  /* 0x000000340f2b7221 */ /* 0x048fe20000000000 */
[----:B------:R-:W-:-:S06]  /*3e80*/  F2FP.BF16.F32.PACK_AB R9, R15, R14 ;  /* 0x0000000e0f09723e */ /* 0x000fcc00000010ff */
[----:B------:R-:W3:Y:S01]  /*3e90*/  MUFU.EX2 R18, R18 ;  /* 0x0000001200127308 */ /* 0x000ee20000000800 */
[----:B----4-:R-:W-:-:S07]  /*3ea0*/  FADD R52, R16, R43 ;  /* 0x0000002b10347221 */ /* 0x010fce0000000000 */
[----:B------:R-:W4:Y:S01]  /*3eb0*/  MUFU.EX2 R19, R19 ;  /* 0x0000001300137308 */ /* 0x000f220000000800 */
[C---:B0-----:R-:W-:Y:S01]  /*3ec0*/  FADD R43, R17.reuse, R52 ;  /* 0x00000034112b7221 */ /* 0x041fe20000000000 */
[----:B------:R-:W-:-:S03]  /*3ed0*/  F2FP.BF16.F32.PACK_AB R10, R17, R16 ;  /* 0x00000010110a723e */ /* 0x000fc600000010ff */
[----:B---3--:R-:W-:-:S04]  /*3ee0*/  FADD R52, R18, R43 ;  /* 0x0000002b12347221 */ /* 0x008fc80000000000 */
[C---:B----4-:R-:W-:Y:S01]  /*3ef0*/  FADD R101, R19.reuse, R52 ;  /* 0x0000003413657221 */ /* 0x050fe20000000000 */
[----:B------:R-:W-:-:S04]  /*3f00*/  F2FP.BF16.F32.PACK_AB R11, R19, R18 ;  /* 0x00000012130b723e */ /* 0x000fc800000010ff */
[----:B------:R2:W0:Y:S01]  /*3f10*/  SHFL.BFLY PT, R162, R101, 0x10, 0x1f ;  /* 0x0e001f0065a27f89 */ /* 0x00042200000e0000 */
[----:B-1----:R-:W-:Y:S05]  /*3f20*/  @!P2 BRA `(.L_x_9) ;  /* 0x000000000008a947 */ /* 0x002fea0003800000 */
[----:B------:R1:W-:Y:S01]  /*3f30*/  STTM.16dp32bit_t0_t15.x8 tmem[UR25+0x80], R4 ;  /* 0x00008004000079ed */ /* 0x0003e20008980019 */
[----:B------:R1:W-:Y:S02]  /*3f40*/  STTM.16dp32bit_t16_t31.x8 tmem[UR25+0x88], R4 ;  /* 0x00008804000079ed */ /* 0x0003e400089a0019 */
.L_x_9:
[----:B-----5:R-:W-:Y:S01]  /*3f50*/  STS.U16 [R77+UR28+0x4000], R20 ;  /* 0x004000144d007988 */ /* 0x020fe2000800041c */
[----:B-1----:R-:W-:Y:S01]  /*3f60*/  FADD R4, -R100, -INF ;  /* 0xff80000064047421 */ /* 0x002fe20000000100 */
[----:B------:R-:W-:Y:S02]  /*3f70*/  UIADD3 UR31, UPT, UPT, UR31, -0x20, URZ ;  /* 0xffffffe01f1f7890 */ /* 0x000fe4000fffe0ff */
[----:B------:R-:W-:Y:S01]  /*3f80*/  STS.U16 [R77+UR28+0x4200], R22 ;  /* 0x004200164d007988 */ /* 0x000fe2000800041c */
[----:B------:R-:W-:-:S03]  /*3f90*/  FMUL R164, R4, 1.4426950216293334961 ;  /* 0x3fb8aa3b04a47820 */ /* 0x000fc60000400000 */
[----:B------:R-:W-:Y:S03]  /*3fa0*/  STS.U16 [R77+UR28+0x4400], R24 ;  /* 0x004400184d007988 */ /* 0x000fe6000800041c */
[----:B------:R-:W1:Y:S01]  /*3fb0*/  MUFU.EX2 R164, R164 ;  /* 0x000000a400a47308 */ /* 0x000e620000000800 */
        /* <DEDUP_REMOVED lines=23> */
[----:B------:R3:W-:Y:S04]  /*4130*/  STS.U16 [R76+UR28+0x5500], R41 ;  /* 0x005500294c007988 */ /* 0x0007e8000800041c */
[----:B------:R4:W-:Y:S04]  /*4140*/  STS.U16 [R76+UR28+0x5700], R165 ;  /* 0x005700a54c007988 */ /* 0x0009e8000800041c */
[----:B------:R4:W-:Y:S04]  /*4150*/  STS.U16 [R76+UR28+0x5900], R181 ;  /* 0x005900b54c007988 */ /* 0x0009e8000800041c */
[----:B------:R4:W-:Y:S04]  /*4160*/  STS.U16 [R76+UR28+0x5b00], R215 ;  /* 0x005b00d74c007988 */ /* 0x0009e8000800041c */
[----:B------:R4:W-:Y:S04]  /*4170*/  STS.U16 [R76+UR28+0x5d00], R217 ;  /* 0x005d00d94c007988 */ /* 0x0009e8000800041c */
[----:B------:R4:W-:Y:S01]  /*4180*/  STS.U16 [R76+UR28+0x5f00], R219 ;  /* 0x005f00db4c007988 */ /* 0x0009e2000800041c */
[----:B------:R-:W2:Y:S02]  /*4190*/  FENCE.VIEW.ASYNC.T ;  /* 0x00000000000073c6 */ /* 0x000ea40000000200 */
[----:B--2---:R-:W-:Y:S06]  /*41a0*/  BAR.SYNC.DEFER_BLOCKING 0x0 ;  /* 0x0000000000007b1d */ /* 0x004fec0000010000 */
[----:B---3--:R-:W2:Y:S01]  /*41b0*/  LDTM.16dp32bit_t0_t15.x64 R4, tmem[UR25] ;  /* 0x00000019000479ee */ /* 0x008ea20008b00000 */
[----:B------:R-:W3:Y:S01]  /*41c0*/  LDTM.16dp32bit_t16_t31.x64 R4, tmem[UR25+0x40] ;  /* 0x00004019000479ee */ /* 0x000ee20008b20000 */
[----:B------:R-:W-:Y:S01]  /*41d0*/  NOP ;  /* 0x0000000000007918 */ /* 0x000fe20000000000 */
[----:B-1--4-:R-:W-:Y:S05]  /*41e0*/  @!P2 BRA `(.L_x_10) ;  /* 0x000000040008a947 */ /* 0x012fea0003800000 */
[C---:B--23--:R-:W-:Y:S01]  /*41f0*/  FMUL R4, R164.reuse, R4 ;  /* 0x00000004a4047220 */ /* 0x04cfe20000400000 */
[C---:B------:R-:W-:Y:S01]  /*4200*/  FMUL R5, R164.reuse, R5 ;  /* 0x00000005a4057220 */ /* 0x040fe20000400000 */
        /* <DEDUP_REMOVED lines=61> */
[----:B------:R-:W-:-:S04]  /*45e0*/  FMUL R67, R164, R67 ;  /* 0x00000043a4437220 */ /* 0x000fc80000400000 */
[----:B------:R1:W-:Y:S01]  /*45f0*/  STTM.16dp32bit_t0_t15.x64 tmem[UR25], R4 ;  /* 0x00000004000079ed */ /* 0x0003e20008b00019 */
[----:B------:R1:W-:Y:S02]  /*4600*/  STTM.16dp32bit_t16_t31.x64 tmem[UR25+0x40], R4 ;  /* 0x00004004000079ed */ /* 0x0003e40008b20019 */
.L_x_10:
[----:B---3--:R-:W3:Y:S02]  /*4610*/  FENCE.VIEW.ASYNC.T ;  /* 0x00000000000073c6 */ /* 0x008ee40000000200 */
[----:B---3--:R-:W-:Y:S01]  /*4620*/  BAR.SYNC.DEFER_BLOCKING 0x0 ;  /* 0x0000000000007b1d */ /* 0x008fe20000010000 */
[----:B0-----:R-:W-:Y:S01]  /*4630*/  FADD R101, R101, R162 ;  /* 0x000000a265657221 */ /* 0x001fe20000000000 */
[----:B------:R-:W-:Y:S02]  /*4640*/  UISETP.GE.AND UP1, UPT, UR31, 0x1, UPT ;  /* 0x000000011f00788c */ /* 0x000fe4000bf26270 */
[----:B------:R-:W-:Y:S01]  /*4650*/  UIADD3 UR30, UPT, UPT, UR27, 0x80, URZ ;  /* 0x000000801b1e7890 */ /* 0x000fe2000fffe0ff */
[----:B------:R-:W-:Y:S01]  /*4660*/  FADD R101, R164, R101 ;  /* 0x00000065a4657221 */ /* 0x000fe20000000000 */
[----:B------:R0:W-:Y:S06]  /*4670*/  MEMBAR.ALL.CTA ;  /* 0x0000000000007992 */ /* 0x0001ec0000008000 */
[----:B0-----:R-:W0:Y:S02]  /*4680*/  FENCE.VIEW.ASYNC.S ;  /* 0x00000000000073c6 */ /* 0x001e240000000000 */
[----:B0-----:R-:W-:Y:S06]  /*4690*/  BAR.SYNC.DEFER_BLOCKING 0x0 ;  /* 0x0000000000007b1d */ /* 0x001fec0000010000 */
[----:B------:R-:W-:Y:S05]  /*46a0*/  @!P3 BRA `(.L_x_11) ;  /* 0x000000000050b947 */ /* 0x000fea0003800000 */
[----:B------:R-:W-:Y:S01]  /*46b0*/  UIADD3 UR4, UPT, UPT, UR28, 0x4000, URZ ;  /* 0x000040001c047890 */ /* 0x000fe2000fffe0ff */
[----:B------:R-:W-:Y:S01]  /*46c0*/  UMOV UR10, 0xfffffffe ;  /* 0xfffffffe000a7882 */ /* 0x000fe20000000000 */
[----:B------:R-:W-:Y:S02]  /*46d0*/  UMOV UR11, 0x7fffbfdf ;  /* 0x7fffbfdf000b7882 */ /* 0x000fe40000000000 */
[----:B------:R-:W-:Y:S01]  /*46e0*/  USHF.R.U32.HI UR4, URZ, 0x4, UR4 ;  /* 0x00000004ff047899 */ /* 0x000fe20008011604 */
[----:B------:R-:W-:Y:S01]  /*46f0*/  UMOV UR7, URZ ;  /* 0x000000ff00077c82 */ /* 0x000fe20008000000 */
[----:B------:R-:W-:Y:S02]  /*4700*/  UIADD3 UR9, UPT, UPT, UR27, 0x88, URZ ;  /* 0x000000881b097890 */ /* 0x000fe4000fffe0ff */
[----:B------:R-:W-:Y:S01]  /*4710*/  USGXT.U32 UR6, UR4, 0xe ;  /* 0x0000000e0406789a */ /* 0x000fe20008000000 */
[----:B------:R-:W-:Y:S01]  /*4720*/  UMOV UR12, 0x0 ;  /* 0x00000000000c7882 */ /* 0x000fe20000000000 */
[----:B------:R-:W-:-:S02]  /*4730*/  UMOV UR13, 0x4200490 ;  /* 0x04200490000d7882 */ /* 0x000fc40000000000 */
[----:B------:R-:W-:Y:S01]  /*4740*/  UIADD3.64 UR10, UPT, UPT, UR6, -UR10, URZ ;  /* 0x8000000a060a7297 */ /* 0x000fe2000fffe0ff */
[----:B------:R-:W-:Y:S01]  /*4750*/  UMOV UR4, UR26 ;  /* 0x0000001a00047c82 */ /* 0x000fe20008000000 */
[----:B------:R-:W-:Y:S01]  /*4760*/  UMOV UR5, URZ ;  /* 0x000000ff00057c82 */ /* 0x000fe20008000000 */
[----:B------:R-:W-:Y:S01]  /*4770*/  UMOV UR7, 0x80004020 ;  /* 0x8000402000077882 */ /* 0x000fe20000000000 */
[----:B------:R-:W-:Y:S01]  /*4780*/  UMOV UR14, 0x0 ;  /* 0x00000000000e7882 */ /* 0x000fe20000000000 */
[----:B------:R-:W-:Y:S01]  /*4790*/  UMOV UR15, 0x4200490 ;  /* 0x04200490000f7882 */ /* 0x000fe20000000000 */
[----:B------:R-:W-:Y:S01]  /*47a0*/  UMOV UR4, UR4 ;  /* 0x0000000400047c82 */ /* 0x000fe20008000000 */
[----:B------:R0:W-:Y:S02]  /*47b0*/  UTCHMMA tmem[UR30], gdesc[UR6], tmem[UR27], tmem[UR12], idesc[UR13], UPT ;  /* 0x00ff0c061e0079ea */ /* 0x0001e4000b80001b */
[----:B------:R0:W-:Y:S01]  /*47c0*/  UTCHMMA tmem[UR9], gdesc[UR10], tmem[UR27], tmem[UR14], idesc[UR15], UPT ;  /* 0x00ff0e0a090079ea */ /* 0x0001e2000b80001b */
[----:B------:R0:W-:Y:S01]  /*47d0*/  UTCBAR [UR4], URZ ;  /* 0x000000ff040073e9 */ /* 0x0001e200080000ff */
[----:B------:R-:W-:Y:S01]  /*47e0*/  NOP ;  /* 0x0000000000007918 */ /* 0x000fe20000000000 */
.L_x_11:
[----:B------:R-:W-:Y:S01]  /*47f0*/  FSEL R100, R100, -INF , P2 ;  /* 0xff80000064647808 */ /* 0x000fe20001000000 */
[----:B0-----:R-:W-:Y:S01]  /*4800*/  UMOV UR6, URZ ;  /* 0x000000ff00067c82 */ /* 0x001fe20008000000 */
[----:B------:R-:W-:Y:S01]  /*4810*/  FSEL R101, R101, 1, P2 ;  /* 0x3f80000065657808 */ /* 0x000fe20001000000 */
[----:B------:R-:W-:Y:S06]  /*4820*/  BRA.U !UP1, `(.L_x_12) ;  /* 0x0000001d09dc7547 */ /* 0x000fec000b800000 */
[----:B------:R-:W0:Y:S01]  /*4830*/  LDCU UR71, c[0x0][0x3d4] ;  /* 0x00007a80ff4777ac */ /* 0x000e220008000800 */
[----:B------:R-:W-:Y:S01]  /*4840*/  SHF.L.U32 R162, R163, 0x5, RZ ;  /* 0x00000005a3a27819 */ /* 0x000fe200000006ff */
[----:B-12---:R-:W-:Y:S01]  /*4850*/  IMAD.MOV.U32 R21, RZ, RZ, R100 ;  /* 0x000000ffff157224 */ /* 0x006fe200078e0064 */
[----:B------:R-:W-:Y:S01]  /*4860*/  USHF.R.U32.HI UR16, URZ, 0x4, UR28 ;  /* 0x00000004ff107899 */ /* 0x000fe2000801161c */
[----:B------:R-:W-:Y:S01]  /*4870*/  IMAD.MOV.U32 R20, RZ, RZ, RZ ;  /* 0x000000ffff147224 */ /* 0x000fe200078e00ff */
[----:B------:R-:W-:Y:S01]  /*4880*/  USHF.R.U32.HI UR18, URZ, 0x4, UR8 ;  /* 0x00000004ff127899 */ /* 0x000fe20008011608 */
[----:B------:R-:W-:Y:S01]  /*4890*/  MOV R163, R162 ;  /* 0x000000a200a37202 */ /* 0x000fe20000000f00 */
[----:B------:R-:W-:Y:S02]  /*48a0*/  USGXT.U32 UR16, UR16, 0xe ;  /* 0x0000000e1010789a */ /* 0x000fe40008000000 */
[----:B------:R-:W-:Y:S02]  /*48b0*/  USGXT.U32 UR18, UR18, 0xe ;  /* 0x0000000e1212789a */ /* 0x000fe40008000000 */
[----:B------:R-:W-:-:S02]  /*48c0*/  UIADD3 UR4, UPT, UPT, UR28, 0x8000, URZ ;  /* 0x000080001c047890 */ /* 0x000fc4000fffe0ff */
[----:B------:R-:W-:Y:S02]  /*48d0*/  UIADD3 UR10, UP2, UPT, UR16, 0x80, URZ ;  /* 0x00000080100a7890 */ /* 0x000fe4000ff5e0ff */
[----:B------:R-:W-:Y:S02]  /*48e0*/  UIADD3 UR12, UP1, UPT, UR18, 0x2, URZ ;  /* 0x00000002120c7890 */ /* 0x000fe4000ff3e0ff */
[----:B0-----:R-:W-:Y:S01]  /*48f0*/  USHF.L.U32 UR71, UR71, 0x5, URZ ;  /* 0x0000000547477899 */ /* 0x001fe200080006ff */
[----:B------:R-:W-:Y:S01]  /*4900*/  UMOV UR6, URZ ;  /* 0x000000ff00067c82 */ /* 0x000fe20008000000 */
[----:B------:R-:W-:Y:S01]  /*4910*/  USHF.R.U32.HI UR4, URZ, 0x4, UR4 ;  /* 0x00000004ff047899 */ /* 0x000fe20008011604 */
[----:B------:R-:W-:Y:S01]  /*4920*/  UMOV UR5, URZ ;  /* 0x000000ff00057c82 */ /* 0x000fe20008000000 */
[----:B------:R-:W-:Y:S02]  /*4930*/  UIADD3.X UR11, UPT, UPT, UR6, 0x40004040, URZ, UP2, !UPT ;  /* 0x40004040060b7890 */ /* 0x000fe400097fe4ff */
[----:B------:R-:W-:Y:S01]  /*4940*/  IMAD.U32 R165, RZ, RZ, UR71 ;  /* 0x00000047ffa57e24 */ /* 0x000fe2000f8e00ff */
[----:B------:R-:W-:-:S02]  /*4950*/  UIADD3.X UR13, UPT, UPT, UR5, 0x40004040, URZ, UP1, !UPT ;  /* 0x40004040050d7890 */ /* 0x000fc40008ffe4ff */
[----:B------:R-:W-:Y:S02]  /*4960*/  UIADD3 UR36, UP2, UPT, UR10, 0x100, URZ ;  /* 0x000001000a247890 */ /* 0x000fe4000ff5e0ff */
[----:B------:R-:W-:Y:S02]  /*4970*/  USGXT.U32 UR4, UR4, 0xe ;  /* 0x0000000e0404789a */ /* 0x000fe40008000000 */
[----:B------:R-:W-:Y:S02]  /*4980*/  UIADD3 UR34, UP1, UPT, UR10, 0x80, URZ ;  /* 0x000000800a227890 */ /* 0x000fe4000ff3e0ff */
[----:B------:R-:W-:Y:S02]  /*4990*/  UIADD3 UR38, UP3, UPT, UR10, 0x180, URZ ;  /* 0x000001800a267890 */ /* 0x000fe4000ff7e0ff */
[----:B------:R-:W-:Y:S02]  /*49a0*/  UIADD3 UR40, UP4, UPT, UR10, 0x200, URZ ;  /* 0x000002000a287890 */ /* 0x000fe4000ff9e0ff */
[----:B------:R-:W-:-:S02]  /*49b0*/  UIADD3 UR42, UP5, UPT, UR10, 0x280, URZ ;  /* 0x000002800a2a7890 */ /* 0x000fc4000ffbe0ff */
[----:B------:R-:W-:Y:S01]  /*49c0*/  UIADD3 UR44, UP6, UPT, UR10, 0x300, URZ ;  /* 0x000003000a2c7890 */ /* 0x000fe2000ffde0ff */
[----:B------:R-:W-:Y:S01]  /*49d0*/  UMOV UR14, 0xfffffffe ;  /* 0xfffffffe000e7882 */ /* 0x000fe20000000000 */
[----:B------:R-:W-:Y:S01]  /*49e0*/  UMOV UR15, 0x7fffbfdf ;  /* 0x7fffbfdf000f7882 */ /* 0x000fe20000000000 */
[----:B------:R-:W-:Y:S01]  /*49f0*/  UIADD3.X UR37, UPT, UPT, UR11, URZ, URZ, UP2, !UPT ;  /* 0x000000ff0b257290 */ /* 0x000fe200097fe4ff */
[----:B------:R-:W-:Y:S01]  /*4a00*/  UMOV UR70, 0x1 ;  /* 0x0000000100467882 */ /* 0x000fe20000000000 */
[----:B------:R-:W-:Y:S01]  /*4a10*/  UMOV UR9, URZ ;  /* 0x000000ff00097c82 */ /* 0x000fe20008000000 */
[----:B------:R-:W0:Y:S01]  /*4a20*/  LDCU UR72, c[0x0][0x3a8] ;  /* 0x00007500ff4877ac */ /* 0x000e220008000800 */
[----:B------:R-:W-:Y:S02]  /*4a30*/  UIADD3.64 UR14, UPT, UPT, UR4, -UR14, URZ ;  /* 0x8000000e040e7297 */ /* 0x000fe4000fffe0ff */
[----:B------:R-:W-:Y:S02]  /*4a40*/  UIADD3.X UR35, UPT, UPT, UR11, URZ, URZ, UP1, !UPT ;  /* 0x000000ff0b237290 */ /* 0x000fe40008ffe4ff */
[----:B------:R-:W-:-:S02]  /*4a50*/  UIADD3.X UR39, UPT, UPT, UR11, URZ, URZ, UP3, !UPT ;  /* 0x000000ff0b277290 */ /* 0x000fc40009ffe4ff */
[----:B------:R-:W-:Y:S02]  /*4a60*/  UIADD3.X UR41, UPT, UPT, UR11, URZ, URZ, UP4, !UPT ;  /* 0x000000ff0b297290 */ /* 0x000fe4000a7fe4ff */
[----:B------:R-:W-:Y:S02]  /*4a70*/  UIADD3.X UR43, UPT, UPT, UR11, URZ, URZ, UP5, !UPT ;  /* 0x000000ff0b2b7290 */ /* 0x000fe4000affe4ff */
[----:B------:R-:W-:Y:S02]  /*4a80*/  UIADD3.X UR45, UPT, UPT, UR11, URZ, URZ, UP6, !UPT ;  /* 0x000000ff0b2d7290 */ /* 0x000fe4000b7fe4ff */
[----:B------:R-:W-:Y:S02]  /*4a90*/  UIADD3.64 UR46, UPT, UPT, UR12, 0x2, URZ ;  /* 0x000000020c2e7897 */ /* 0x000fe4000fffe0ff */
[----:B------:R-:W-:Y:S02]  /*4aa0*/  UIADD3.64 UR48, UPT, UPT, UR12, 0x4, URZ ;  /* 0x000000040c307897 */ /* 0x000fe4000fffe0ff */
[----:B------:R-:W-:-:S02]  /*4ab0*/  UIADD3.64 UR50, UPT, UPT, UR12, 0xfe, URZ ;  /* 0x000000fe0c327897 */ /* 0x000fc4000fffe0ff */
[----:B------:R-:W-:Y:S02]  /*4ac0*/  UIADD3.64 UR52, UPT, UPT, UR12, 0x100, URZ ;  /* 0x000001000c347897 */ /* 0x000fe4000fffe0ff */
[----:B------:R-:W-:Y:S02]  /*4ad0*/  UIADD3.64 UR54, UPT, UPT, UR12, 0x102, URZ ;  /* 0x000001020c367897 */ /* 0x000fe4000fffe0ff */
[----:B------:R-:W-:Y:S02]  /*4ae0*/  UIADD3.64 UR56, UPT, UPT, UR12, 0x104, URZ ;  /* 0x000001040c387897 */ /* 0x000fe4000fffe0ff */
[----:B------:R-:W-:Y:S01]  /*4af0*/  UISETP.NE.U32.AND UP2, UPT, UR17, URZ, UPT ;  /* 0x000000ff1100728c */ /* 0x000fe2000bf45070 */
[----:B0-----:R-:W-:-:S10]  /*4b00*/  UMOV UR8, URZ ;  /* 0x000000ff00087c82 */ /* 0x001fd40008000000 */
.L_x_17:
[----:B------:R-:W-:-:S04]  /*4b10*/  IMAD.WIDE R12, R163, 0x2, R86 ;  /* 0x00000002a30c7825 */ /* 0x000fc800078e0256 */
[C---:B------:R-:W-:Y:S01]  /*4b20*/  IMAD.WIDE R8, R163.reuse, 0x2, R78 ;  /* 0x00000002a3087825 */ /* 0x040fe200078e024e */
[----:B------:R-:W2:Y:S03]  /*4b30*/  LDG.E.U16 R38, desc[UR32][R12.64] ;  /* 0x000000200c267981 */ /* 0x000ea6000c1e1500 */
[C---:B------:R-:W-:Y:S01]  /*4b40*/  IMAD.WIDE R18, R163.reuse, 0x2, R174 ;  /* 0x00000002a3127825 */ /* 0x040fe200078e02ae */
[----:B------:R-:W3:Y:S03]  /*4b50*/  LDG.E.U16 R32, desc[UR32][R8.64] ;  /* 0x0000002008207981 */ /* 0x000ee6000c1e1500 */
[C---:B------:R-:W-:Y:S01]  /*4b60*/  IMAD.WIDE R4, R163.reuse, 0x2, R84 ;  /* 0x00000002a3047825 */ /* 0x040fe200078e0254 */
[----:B------:R-:W4:Y:S03]  /*4b70*/  LDG.E.U16 R44, desc[UR32][R18.64] ;  /* 0x00000020122c7981 */ /* 0x000f26000c1e1500 */
[C---:B------:R-:W-:Y:S01]  /*4b80*/  IMAD.WIDE R10, R163.reuse, 0x2, R204 ;  /* 0x00000002a30a7825 */ /* 0x040fe200078e02cc */
[----:B------:R0:W5:Y:S03]  /*4b90*/  LDG.E.U16 R27, desc[UR32][R4.64] ;  /* 0x00000020041b7981 */ /* 0x000166000c1e1500 */
[C---:B------:R-:W-:Y:S01]  /*4ba0*/  IMAD.WIDE R22, R163.reuse, 0x2, R172 ;  /* 0x00000002a3167825 */ /* 0x040fe200078e02ac */
[----:B------:R1:W5:Y:S03]  /*4bb0*/  LDG.E.U16 R33, desc[UR32][R10.64] ;  /* 0x000000200a217981 */ /* 0x000366000c1e1500 */
[----:B------:R-:W-:Y:S01]  /*4bc0*/  IMAD.WIDE R14, R163, 0x2, R190 ;  /* 0x00000002a30e7825 */ /* 0x000fe200078e02be */
[----:B------:R1:W5:Y:S01]  /*4bd0*/  LDG.E.U16 R45, desc[UR32][R22.64] ;  /* 0x00000020162d7981 */ /* 0x000362000c1e1500 */
[----:B0-----:R-:W-:-:S02]  /*4be0*/  MOV R5, R89 ;  /* 0x0000005900057202 */ /* 0x001fc40000000f00 */
[C---:B------:R-:W-:Y:S01]  /*4bf0*/  IMAD.WIDE R12, R163.reuse, 0x2, R202 ;  /* 0x00000002a30c7825 */ /* 0x040fe200078e02ca */
[----:B------:R0:W5:Y:S03]  /*4c00*/  LDG.E.U16 R39, desc[UR32][R14.64] ;  /* 0x000000200e277981 */ /* 0x000166000c1e1500 */
[C---:B------:R-:W-:Y:S01]  /*4c10*/  IMAD.WIDE R16, R163.reuse, 0x2, R188 ;  /* 0x00000002a3107825 */ /* 0x040fe200078e02bc */
[----:B------:R0:W5:Y:S03]  /*4c20*/  LDG.E.U16 R34, desc[UR32][R12.64] ;  /* 0x000000200c227981 */ /* 0x000166000c1e1500 */
[C---:B------:R-:W-:Y:S01]  /*4c30*/  IMAD.WIDE R6, R163.reuse, 0x2, R82 ;  /* 0x00000002a3067825 */ /* 0x040fe200078e0252 */
[----:B------:R0:W5:Y:S03]  /*4c40*/  LDG.E.U16 R40, desc[UR32][R16.64] ;  /* 0x0000002010287981 */ /* 0x000166000c1e1500 */
[C---:B------:R-:W-:Y:S01]  /*4c50*/  IMAD.WIDE R18, R163.reuse, 0x2, R170 ;  /* 0x00000002a3127825 */ /* 0x040fe200078e02aa */
[----:B------:R0:W5:Y:S03]  /*4c60*/  LDG.E.U16 R28, desc[UR32][R6.64] ;  /* 0x00000020061c7981 */ /* 0x000166000c1e1500 */
[C---:B------:R-:W-:Y:S01]  /*4c70*/  IMAD.WIDE R8, R163.reuse, 0x2, R212 ;  /* 0x00000002a3087825 */ /* 0x040fe200078e02d4 */
[----:B------:R-:W5:Y:S03]  /*4c80*/  LDG.E.U16 R46, desc[UR32][R18.64] ;  /* 0x00000020122e7981 */ /* 0x000f66000c1e1500 */
[C---:B-1----:R-:W-:Y:S01]  /*4c90*/  IMAD.WIDE R10, R163.reuse, 0x2, R200 ;  /* 0x00000002a30a7825 */ /* 0x042fe200078e02c8 */
[----:B------:R1:W5:Y:S03]  /*4ca0*/  LDG.E.U16 R29, desc[UR32][R8.64] ;  /* 0x00000020081d7981 */ /* 0x000366000c1e1500 */
[----:B------:R-:W-:Y:S01]  /*4cb0*/  IMAD.MOV.U32 R4, RZ, RZ, R88 ;  /* 0x000000ffff047224 */ /* 0x000fe200078e0058 */
[----:B------:R1:W5:Y:S01]  /*4cc0*/  LDG.E.U16 R35, desc[UR32][R10.64] ;  /* 0x000000200a237981 */ /* 0x000362000c1e1500 */
[----:B------:R-:W-:-:S04]  /*4cd0*/  IMAD.WIDE R22, R163, 0x2, R168 ;  /* 0x00000002a3167825 */ /* 0x000fc800078e02a8 */
[C---:B------:R-:W-:Y:S01]  /*4ce0*/  IMAD.WIDE R4, R163.reuse, 0x2, R4 ;  /* 0x00000002a3047825 */ /* 0x040fe200078e0204 */
[----:B------:R1:W5:Y:S03]  /*4cf0*/  LDG.E.U16 R47, desc[UR32][R22.64] ;  /* 0x00000020162f7981 */ /* 0x000366000c1e1500 */
[C---:B0-----:R-:W-:Y:S01]  /*4d00*/  IMAD.WIDE R14, R163.reuse, 0x2, R186 ;  /* 0x00000002a30e7825 */ /* 0x041fe200078e02ba */
[----:B------:R0:W5:Y:S03]  /*4d10*/  LDG.E.U16 R26, desc[UR32][R4.64] ;  /* 0x00000020041a7981 */ /* 0x000166000c1e1500 */
[C---:B------:R-:W-:Y:S01]  /*4d20*/  IMAD.WIDE R12, R163.reuse, 0x2, R198 ;  /* 0x00000002a30c7825 */ /* 0x040fe200078e02c6 */
[----:B------:R-:W5:Y:S03]  /*4d30*/  LDG.E.U16 R41, desc[UR32][R14.64] ;  /* 0x000000200e297981 */ /* 0x000f66000c1e1500 */
[C---:B------:R-:W-:Y:S01]  /*4d40*/  IMAD.WIDE R16, R163.reuse, 0x2, R184 ;  /* 0x00000002a3107825 */ /* 0x040fe200078e02b8 */
[----:B------:R0:W5:Y:S03]  /*4d50*/  LDG.E.U16 R36, desc[UR32][R12.64] ;  /* 0x000000200c247981 */ /* 0x000166000c1e1500 */
[C---:B------:R-:W-:Y:S01]  /*4d60*/  IMAD.WIDE R6, R163.reuse, 0x2, R80 ;  /* 0x00000002a3067825 */ /* 0x040fe200078e0250 */
[----:B------:R0:W5:Y:S03]  /*4d70*/  LDG.E.U16 R42, desc[UR32][R16.64] ;  /* 0x00000020102a7981 */ /* 0x000166000c1e1500 */
[C---:B-1----:R-:W-:Y:S01]  /*4d80*/  IMAD.WIDE R8, R163.reuse, 0x2, R210 ;  /* 0x00000002a3087825 */ /* 0x042fe200078e02d2 */
[----:B------:R1:W5:Y:S03]  /*4d90*/  LDG.E.U16 R30, desc[UR32][R6.64] ;  /* 0x00000020061e7981 */ /* 0x000366000c1e1500 */
[C---:B------:R-:W-:Y:S01]  /*4da0*/  IMAD.WIDE R10, R163.reuse, 0x2, R196 ;  /* 0x00000002a30a7825 */ /* 0x040fe200078e02c4 */
[----:B------:R0:W5:Y:S03]  /*4db0*/  LDG.E.U16 R31, desc[UR32][R8.64] ;  /* 0x00000020081f7981 */ /* 0x000166000c1e1500 */
[C---:B------:R-:W-:Y:S01]  /*4dc0*/  IMAD.WIDE R18, R163.reuse, 0x2, R182 ;  /* 0x00000002a3127825 */ /* 0x040fe200078e02b6 */
[----:B------:R0:W5:Y:S03]  /*4dd0*/  LDG.E.U16 R37, desc[UR32][R10.64] ;  /* 0x000000200a257981 */ /* 0x000166000c1e1500 */
[C---:B------:R-:W-:Y:S01]  /*4de0*/  IMAD.WIDE R24, R163.reuse, 0x2, R166 ;  /* 0x00000002a3187825 */ /* 0x040fe200078e02a6 */
[----:B------:R1:W5:Y:S03]  /*4df0*/  LDG.E.U16 R43, desc[UR32][R18.64] ;  /* 0x00000020122b7981 */ /* 0x000366000c1e1500 */
[----:B------:R-:W-:-:S02]  /*4e00*/  IMAD.WIDE R22, R163, 0x2, R160 ;  /* 0x00000002a3167825 */ /* 0x000fc400078e02a0 */
[----:B------:R-:W5:Y:S02]  /*4e10*/  LDG.E.U16 R24, desc[UR32][R24.64] ;  /* 0x0000002018187981 */ /* 0x000f64000c1e1500 */
[C---:B0-----:R-:W-:Y:S02]  /*4e20*/  IMAD.WIDE R4, R163.reuse, 0x2, R208 ;  /* 0x00000002a3047825 */ /* 0x041fe400078e02d0 */
[----:B------:R-:W5:Y:S02]  /*4e30*/  LDG.E.U16 R23, desc[UR32][R22.64] ;  /* 0x0000002016177981 */ /* 0x000f64000c1e1500 */
[C---:B------:R-:W-:Y:S02]  /*4e40*/  IMAD.WIDE R12, R163.reuse, 0x2, R194 ;  /* 0x00000002a30c7825 */ /* 0x040fe400078e02c2 */
[----:B------:R-:W5:Y:S02]  /*4e50*/  LDG.E.U16 R4, desc[UR32][R4.64] ;  /* 0x0000002004047981 */ /* 0x000f64000c1e1500 */
[----:B------:R-:W-:-:S02]  /*4e60*/  IMAD.WIDE R14, R163, 0x2, R178 ;  /* 0x00000002a30e7825 */ /* 0x000fc400078e02b2 */
[----:B------:R-:W5:Y:S02]  /*4e70*/  LDG.E.U16 R12, desc[UR32][R12.64] ;  /* 0x000000200c0c7981 */ /* 0x000f64000c1e1500 */
[C---:B------:R-:W-:Y:S02]  /*4e80*/  IMAD.WIDE R16, R163.reuse, 0x2, R158 ;  /* 0x00000002a3107825 */ /* 0x040fe400078e029e */
[----:B------:R-:W5:Y:S02]  /*4e90*/  LDG.E.U16 R14, desc[UR32][R14.64] ;  /* 0x000000200e0e7981 */ /* 0x000f64000c1e1500 */
[C---:B-1----:R-:W-:Y:S02]  /*4ea0*/  IMAD.WIDE R6, R163.reuse, 0x2, R206 ;  /* 0x00000002a3067825 */ /* 0x042fe400078e02ce */
[----:B------:R-:W5:Y:S02]  /*4eb0*/  LDG.E.U16 R16, desc[UR32][R16.64] ;  /* 0x0000002010107981 */ /* 0x000f64000c1e1500 */
[----:B------:R-:W-:-:S02]  /*4ec0*/  IMAD.WIDE R8, R163, 0x2, R192 ;  /* 0x00000002a3087825 */ /* 0x000fc400078e02c0 */
[----:B------:R-:W5:Y:S02]  /*4ed0*/  LDG.E.U16 R7, desc[UR32][R6.64] ;  /* 0x0000002006077981 */ /* 0x000f64000c1e1500 */
[C---:B------:R-:W-:Y:S02]  /*4ee0*/  IMAD.WIDE R10, R163.reuse, 0x2, R176 ;  /* 0x00000002a30a7825 */ /* 0x040fe400078e02b0 */
[----:B------:R-:W5:Y:S02]  /*4ef0*/  LDG.E.U16 R9, desc[UR32][R8.64] ;  /* 0x0000002008097981 */ /* 0x000f64000c1e1500 */
[----:B------:R-:W-:Y:S02]  /*4f00*/  IMAD.WIDE R18, R163, 0x2, R156 ;  /* 0x00000002a3127825 */ /* 0x000fe400078e029c */
[----:B------:R-:W5:Y:S04]  /*4f10*/  LDG.E.U16 R11, desc[UR32][R10.64] ;  /* 0x000000200a0b7981 */ /* 0x000f68000c1e1500 */
[----:B------:R-:W5:Y:S01]  /*4f20*/  LDG.E.U16 R19, desc[UR32][R18.64] ;  /* 0x0000002012137981 */ /* 0x000f62000c1e1500 */
[----:B------:R-:W-:-:S02]  /*4f30*/  UMOV UR6, 0x1 ;  /* 0x0000000100067882 */ /* 0x000fc40000000000 */
[----:B------:R-:W-:-:S04]  /*4f40*/  @!UP0 UIADD3 UR6, UPT, UPT, -UR6, 0x100000, URZ ;  /* 0x0010000006068890 */ /* 0x000fc8000fffe1ff */
[----:B------:R-:W-:Y:S02]  /*4f50*/  @!UP0 USHF.L.U32 UR7, UR6, 0xb, URZ ;  /* 0x0000000b06078899 */ /* 0x000fe400080006ff */
[----:B------:R-:W-:Y:S01]  /*4f60*/  @!UP0 USHF.L.U32 UR6, UR6, 0x1, URZ ;  /* 0x0000000106068899 */ /* 0x000fe200080006ff */
[----:B------:R-:W-:Y:S01]  /*4f70*/  VOTEU.ALL UP1, P1 ;  /* 0x0000000000ff7886 */ /* 0x000fe20000820000 */
[----:B--2---:R0:W-:Y:S04]  /*4f80*/  STS.U16 [R75+UR28+0x6800], R38 ;  /* 0x006800264b007988 */ /* 0x0041e8000800041c */
[----:B---3--:R0:W-:Y:S04]  /*4f90*/  STS.U16 [R75+UR28+0x6400], R32 ;  /* 0x006400204b007988 */ /* 0x0081e8000800041c */
[----:B----4-:R0:W-:Y:S04]  /*4fa0*/  STS.U16 [R75+UR28+0x6c00], R44 ;  /* 0x006c002c4b007988 */ /* 0x0101e8000800041c */
[----:B-----5:R0:W-:Y:S04]  /*4fb0*/  STS.U16 [R75+UR28+0x6000], R26 ;  /* 0x0060001a4b007988 */ /* 0x0201e8000800041c */
[----:B------:R0:W-:Y:S04]  /*4fc0*/  STS.U16 [R74+UR28+0x6080], R27 ;  /* 0x0060801b4a007988 */ /* 0x0001e8000800041c */
        /* <DEDUP_REMOVED lines=26> */
[----:B------:R0:W-:Y:S01]  /*5170*/  STS.U16 [R68+UR28+0x6f80], R19 ;  /* 0x006f801344007988 */ /* 0x0001e2000800041c */
[----:B------:R1:W-:Y:S06]  /*5180*/  MEMBAR.ALL.CTA ;  /* 0x0000000000007992 */ /* 0x0003ec0000008000 */
[----:B-1----:R-:W-:Y:S04]  /*5190*/  FENCE.VIEW.ASYNC.S ;  /* 0x00000000000073c6 */ /* 0x002fe80000000000 */
[----:B------:R-:W1:Y:S02]  /*51a0*/  FENCE.VIEW.ASYNC.S ;  /* 0x00000000000073c6 */ /* 0x000e640000000000 */
[----:B-1----:R0:W1:Y:S02]  /*51b0*/  @!UP1 SYNCS.EXCH.64 URZ, [UR28+0xa010], UR6 ;  /* 0x00a010061cff95b2 */ /* 0x0020640008000100 */
[----:B-1----:R-:W-:Y:S06]  /*51c0*/  BAR.SYNC.DEFER_BLOCKING 0x0 ;  /* 0x0000000000007b1d */ /* 0x002fec0000010000 */
[----:B0-----:R-:W-:Y:S05]  /*51d0*/  BRA.U UP2, `(.L_x_13) ;  /* 0x00000001027c7547 */ /* 0x001fea000b800000 */
[----:B------:R-:W-:Y:S01]  /*51e0*/  UMOV UR17, 0x40004040 ;  /* 0x4000404000117882 */ /* 0x000fe20000000000 */
[----:B------:R-:W-:Y:S01]  /*51f0*/  UMOV UR19, 0x40004040 ;  /* 0x4000404000137882 */ /* 0x000fe20000000000 */
[----:B------:R-:W-:Y:S01]  /*5200*/  UMOV UR20, 0x0 ;  /* 0x0000000000147882 */ /* 0x000fe20000000000 */
[----:B------:R-:W-:Y:S01]  /*5210*/  UMOV UR21, 0x4088490 ;  /* 0x0408849000157882 */ /* 0x000fe20000000000 */
[----:B------:R-:W-:Y:S01]  /*5220*/  UIADD3 UR6, UPT, UPT, UR28, 0xa010, URZ ;  /* 0x0000a0101c067890 */ /* 0x000fe2000fffe0ff */
[----:B------:R0:W-:Y:S01]  /*5230*/  UTCHMMA gdesc[UR16], gdesc[UR18], tmem[UR24], tmem[UR20], idesc[UR21], !UPT ;  /* 0x00ff1412100075ea */ /* 0x0001e2000f800018 */
[----:B------:R-:W-:Y:S01]  /*5240*/  UMOV UR22, 0x0 ;  /* 0x0000000000167882 */ /* 0x000fe20000000000 */
[----:B------:R-:W-:Y:S01]  /*5250*/  UMOV UR23, 0x4088490 ;  /* 0x0408849000177882 */ /* 0x000fe20000000000 */
[----:B------:R-:W-:Y:S01]  /*5260*/  UMOV UR58, 0x0 ;  /* 0x00000000003a7882 */ /* 0x000fe20000000000 */
[----:B------:R-:W-:Y:S01]  /*5270*/  UMOV UR59, 0x4088490 ;  /* 0x04088490003b7882 */ /* 0x000fe20000000000 */
        /* <DEDUP_REMOVED lines=11> */
[----:B------:R-:W-:Y:S01]  /*5330*/  UMOV UR7, URZ ;  /* 0x000000ff00077c82 */ /* 0x000fe20008000000 */
[----:B------:R0:W-:Y:S01]  /*5340*/  UTCHMMA gdesc[UR38], gdesc[UR50], tmem[UR24], tmem[UR62], idesc[UR63], UPT ;  /* 0x00ff3e32260075ea */ /* 0x0001e2000b800018 */
[----:B------:R-:W-:Y:S01]  /*5350*/  UMOV UR68, 0x0 ;  /* 0x0000000000447882 */ /* 0x000fe20000000000 */
[----:B------:R-:W-:Y:S01]  /*5360*/  UMOV UR69, 0x4088490 ;  /* 0x0408849000457882 */ /* 0x000fe20000000000 */
[----:B------:R0:W-:Y:S01]  /*5370*/  UTCHMMA gdesc[UR40], gdesc[UR52], tmem[UR24], tmem[UR64], idesc[UR65], UPT ;  /* 0x00ff4034280075ea */ /* 0x0001e2000b800018 */
[----:B------:R-:W-:Y:S01]  /*5380*/  UMOV UR6, UR6 ;  /* 0x0000000600067c82 */ /* 0x000fe20008000000 */
[----:B------:R0:W-:Y:S01]  /*5390*/  UTCHMMA gdesc[UR42], gdesc[UR54], tmem[UR24], tmem[UR66], idesc[UR67], UPT ;  /* 0x00ff42362a0075ea */ /* 0x0001e2000b800018 */
[----:B------:R0:W-:Y:S01]  /*53a0*/  UTCHMMA gdesc[UR44], gdesc[UR56], tmem[UR24], tmem[UR68], idesc[UR69], UPT ;  /* 0x00ff44382c0075ea */ /* 0x0001e2000b800018 */
[----:B------:R0:W-:Y:S01]  /*53b0*/  UTCBAR [UR6], URZ ;  /* 0x000000ff060073e9 */ /* 0x0001e200080000ff */
[----:B------:R-:W-:Y:S01]  /*53c0*/  NOP ;  /* 0x0000000000007918 */ /* 0x000fe20000000000 */
.L_x_13:
[----:B------:R-:W1:Y:S02]  /*53d0*/  SYNCS.PHASECHK.TRANS64.TRYWAIT P2, [UR28+0xa010], RZ ;  /* 0x00a010ffff0075a7 */ /* 0x000e64000804111c */
[----:B-1----:R-:W-:Y:S05]  /*53e0*/  @!P2 BRA `(.L_x_14) ;  /* 0x0000003c007ca947 */ /* 0x002fea0003800000 */
.L_x_23:
[----:B------:R-:W-:Y:S06]  /*53f0*/  BAR.SYNC.DEFER_BLOCKING 0x0 ;  /* 0x0000000000007b1d */ /* 0x000fec0000010000 */
[----:B------:R-:W-:Y:S01]  /*5400*/  LDTM.16dp32bit_t0_t15.x16 R4, tmem[UR25+0x100000] ;  /* 0x10000019000479ee */ /* 0x000fe20008a00000 */
[----:B------:R-:W1:Y:S01]  /*5410*/  LDTM.16dp32bit_t16_t31.x16 R4, tmem[UR25+0x100010] ;  /* 0x10001019000479ee */ /* 0x000e620008a20000 */
[----:B------:R-:W2:Y:S01]  /*5420*/  @!P1 SYNCS.CCTL.IV [UR28+0xa010] ;  /* 0x00a01000ff0099b1 */ /* 0x000ea2000800001c */
[----:B------:R-:W-:Y:S01]  /*5430*/  NOP ;  /* 0x0000000000007918 */ /* 0x000fe20000000000 */
[----:B-1----:R-:W-:Y:S01]  /*5440*/  FMUL R22, R4, UR72 ;  /* 0x0000004804167c20 */ /* 0x002fe20008400000 */
[----:B------:R-:W-:Y:S01]  /*5450*/  FMUL R23, R5, UR72 ;  /* 0x0000004805177c20 */ /* 0x000fe20008400000 */
[----:B------:R-:W-:Y:S01]  /*5460*/  FMUL R24, R6, UR72 ;  /* 0x0000004806187c20 */ /* 0x000fe20008400000 */
[----:B------:R-:W-:Y:S01]  /*5470*/  FMUL R25, R7, UR72 ;  /* 0x0000004807197c20 */ /* 0x000fe20008400000 */
[----:B------:R-:W-:-:S03]  /*5480*/  FMUL R26, R8, UR72 ;  /* 0x00000048081a7c20 */ /* 0x000fc60008400000 */
[----:B------:R-:W-:Y:S01]  /*5490*/  FMNMX3 R24, R22, R23, R24, !PT ;  /* 0x0000001716187276 */ /* 0x000fe20007800018 */
[----:B------:R-:W-:Y:S01]  /*54a0*/  FMUL R22, R9, UR72 ;  /* 0x0000004809167c20 */ /* 0x000fe20008400000 */
[----:B------:R-:W-:Y:S02]  /*54b0*/  FMUL R23, R10, UR72 ;  /* 0x000000480a177c20 */ /* 0x000fe40008400000 */
[----:B------:R-:W-:Y:S01]  /*54c0*/  FMNMX3 R26, R24, R25, R26, !PT ;  /* 0x00000019181a7276 */ /* 0x000fe2000780001a */
[----:B------:R-:W-:Y:S01]  /*54d0*/  FMUL R24, R11, UR72 ;  /* 0x000000480b187c20 */ /* 0x000fe20008400000 */
[----:B------:R-:W-:Y:S02]  /*54e0*/  FMUL R25, R12, UR72 ;  /* 0x000000480c197c20 */ /* 0x000fe40008400000 */
[----:B------:R-:W-:Y:S01]  /*54f0*/  FMNMX3 R26, R26, R22, R23, !PT ;  /* 0x000000161a1a7276 */ /* 0x000fe20007800017 */
[----:B------:R-:W-:Y:S01]  /*5500*/  FMUL R22, R13, UR72 ;  /* 0x000000480d167c20 */ /* 0x000fe20008400000 */
[----:B------:R-:W-:-:S02]  /*5510*/  FMUL R23, R14, UR72 ;  /* 0x000000480e177c20 */ /* 0x000fc40008400000 */
        /* <DEDUP_REMOVED lines=8> */
[----:B------:R-:W-:-:S02]  /*55a0*/  IMAD.U32 R26, R20, -0x80000000, RZ ;  /* 0x80000000141a7824 */ /* 0x000fc400078e00ff */
[----:B------:R-:W-:Y:S02]  /*55b0*/  FMNMX3 R23, R25, R22, R23, !PT ;  /* 0x0000001619177276 */ /* 0x000fe40007800017 */
[----:B--2---:R-:W1:Y:S02]  /*55c0*/  SYNCS.PHASECHK.TRANS64.TRYWAIT P2, [UR26], R26 ;  /* 0x0000001aff0075a7 */ /* 0x004e64000804111a */
[----:B------:R-:W-:-:S05]  /*55d0*/  FMNMX R24, R24, R23, !PT ;  /* 0x0000001718187209 */ /* 0x000fca0007800000 */
[----:B------:R-:W2:Y:S02]  /*55e0*/  SHFL.BFLY PT, R100, R24, 0x10, 0x1f ;  /* 0x0e001f0018647f89 */ /* 0x000ea400000e0000 */
[----:B--2---:R-:W-:Y:S01]  /*55f0*/  FMNMX3 R100, R24, R100, R21, !PT ;  /* 0x0000006418647276 */ /* 0x004fe20007800015 */
[----:B------:R-:W-:-:S04]  /*5600*/  IMAD.WIDE R24, R165, 0x2, R154 ;  /* 0x00000002a5187825 */ /* 0x000fc800078e029a */
[--C-:B------:R-:W-:Y:S01]  /*5610*/  FFMA R4, R4, UR72, -R100.reuse ;  /* 0x0000004804047c23 */ /* 0x100fe20008000864 */
[--C-:B------:R-:W-:Y:S01]  /*5620*/  FFMA R5, R5, UR72, -R100.reuse ;  /* 0x0000004805057c23 */ /* 0x100fe20008000864 */
[--C-:B------:R-:W-:Y:S01]  /*5630*/  FFMA R6, R6, UR72, -R100.reuse ;  /* 0x0000004806067c23 */ /* 0x100fe20008000864 */
[--C-:B------:R-:W-:Y:S01]  /*5640*/  FFMA R7, R7, UR72, -R100.reuse ;  /* 0x0000004807077c23 */ /* 0x100fe20008000864 */
[----:B------:R-:W-:Y:S01]  /*5650*/  FMUL R4, R4, 1.4426950216293334961 ;  /* 0x3fb8aa3b04047820 */ /* 0x000fe20000400000 */
[----:B------:R-:W-:Y:S01]  /*5660*/  FMUL R5, R5, 1.4426950216293334961 ;  /* 0x3fb8aa3b05057820 */ /* 0x000fe20000400000 */
[----:B------:R-:W-:Y:S01]  /*5670*/  FMUL R6, R6, 1.4426950216293334961 ;  /* 0x3fb8aa3b06067820 */ /* 0x000fe20000400000 */
[----:B------:R-:W-:Y:S01]  /*5680*/  FMUL R7, R7, 1.4426950216293334961 ;  /* 0x3fb8aa3b07077820 */ /* 0x000fe20000400000 */
[--C-:B------:R-:W-:Y:S01]  /*5690*/  FFMA R8, R8, UR72, -R100.reuse ;  /* 0x0000004808087c23 */ /* 0x100fe20008000864 */
[--C-:B------:R-:W-:Y:S01]  /*56a0*/  FFMA R9, R9, UR72, -R100.reuse ;  /* 0x0000004809097c23 */ /* 0x100fe20008000864 */
[----:B------:R-:W-:Y:S01]  /*56b0*/  MUFU.EX2 R4, R4 ;  /* 0x0000000400047308 */ /* 0x000fe20000000800 */
[--C-:B------:R-:W-:Y:S01]  /*56c0*/  FFMA R10, R10, UR72, -R100.reuse ;  /* 0x000000480a0a7c23 */ /* 0x100fe20008000864 */
[----:B------:R-:W-:Y:S01]  /*56d0*/  FMUL R8, R8, 1.4426950216293334961 ;  /* 0x3fb8aa3b08087820 */ /* 0x000fe20000400000 */
[----:B------:R-:W-:Y:S01]  /*56e0*/  FMUL R9, R9, 1.4426950216293334961 ;  /* 0x3fb8aa3b09097820 */ /* 0x000fe20000400000 */
[--C-:B------:R-:W-:Y:S01]  /*56f0*/  FFMA R11, R11, UR72, -R100.reuse ;  /* 0x000000480b0b7c23 */ /* 0x100fe20008000864 */
[----:B------:R-:W-:Y:S01]  /*5700*/  FMUL R10, R10, 1.4426950216293334961 ;  /* 0x3fb8aa3b0a0a7820 */ /* 0x000fe20000400000 */
[--C-:B------:R-:W-:Y:S01]  /*5710*/  FFMA R12, R12, UR72, -R100.reuse ;  /* 0x000000480c0c7c23 */ /* 0x100fe20008000864 */
[--C-:B------:R-:W-:Y:S01]  /*5720*/  FFMA R13, R13, UR72, -R100.reuse ;  /* 0x000000480d0d7c23 */ /* 0x100fe20008000864 */
[----:B------:R-:W2:Y:S01]  /*5730*/  MUFU.EX2 R5, R5 ;  /* 0x0000000500057308 */ /* 0x000ea20000000800 */
[----:B------:R-:W-:Y:S01]  /*5740*/  FMUL R11, R11, 1.4426950216293334961 ;  /* 0x3fb8aa3b0b0b7820 */ /* 0x000fe20000400000 */
[----:B------:R-:W-:Y:S01]  /*5750*/  FMUL R12, R12, 1.4426950216293334961 ;  /* 0x3fb8aa3b0c0c7820 */ /* 0x000fe20000400000 */
[----:B------:R-:W-:Y:S01]  /*5760*/  FMUL R13, R13, 1.4426950216293334961 ;  /* 0x3fb8aa3b0d0d7820 */ /* 0x000fe20000400000 */
[--C-:B------:R-:W-:Y:S01]  /*5770*/  FFMA R14, R14, UR72, -R100.reuse ;  /* 0x000000480e0e7c23 */ /* 0x100fe20008000864 */
[--C-:B------:R-:W-:Y:S01]  /*5780*/  FFMA R15, R15, UR72, -R100.reuse ;  /* 0x000000480f0f7c23 */ /* 0x100fe20008000864 */
[--C-:B------:R-:W-:Y:S01]  /*5790*/  FFMA R16, R16, UR72, -R100.reuse ;  /* 0x0000004810107c23 */ /* 0x100fe20008000864 */
[--C-:B------:R-:W-:Y:S01]  /*57a0*/  FFMA R17, R17, UR72, -R100.reuse ;  /* 0x0000004811117c23 */ /* 0x100fe20008000864 */
[----:B------:R-:W3:Y:S01]  /*57b0*/  MUFU.EX2 R6, R6 ;  /* 0x0000000600067308 */ /* 0x000ee20000000800 */
[----:B------:R-:W-:Y:S01]  /*57c0*/  FMUL R14, R14, 1.4426950216293334961 ;  /* 0x3fb8aa3b0e0e7820 */ /* 0x000fe20000400000 */
[----:B------:R-:W-:Y:S01]  /*57d0*/  FMUL R15, R15, 1.4426950216293334961 ;  /* 0x3fb8aa3b0f0f7820 */ /* 0x000fe20000400000 */
[----:B------:R-:W-:Y:S01]  /*57e0*/  FMUL R16, R16, 1.4426950216293334961 ;  /* 0x3fb8aa3b10107820 */ /* 0x000fe20000400000 */
[----:B------:R-:W-:Y:S01]  /*57f0*/  FMUL R17, R17, 1.4426950216293334961 ;  /* 0x3fb8aa3b11117820 */ /* 0x000fe20000400000 */
[--C-:B------:R-:W-:Y:S01]  /*5800*/  FFMA R18, R18, UR72, -R100.reuse ;  /* 0x0000004812127c23 */ /* 0x100fe20008000864 */
[----:B------:R-:W-:-:S02]  /*5810*/  FFMA R19, R19, UR72, -R100 ;  /* 0x0000004813137c23 */ /* 0x000fc40008000864 */
[----:B------:R-:W4:Y:S01]  /*5820*/  MUFU.EX2 R7, R7 ;  /* 0x0000000700077308 */ /* 0x000f220000000800 */
[----:B--2---:R-:W-:Y:S01]  /*5830*/  FADD R23, R4, R5 ;  /* 0x0000000504177221 */ /* 0x004fe20000000000 */
[----:B------:R-:W-:Y:S01]  /*5840*/  FMUL R18, R18, 1.4426950216293334961 ;  /* 0x3fb8aa3b12127820 */ /* 0x000fe20000400000 */
[----:B------:R-:W-:-:S05]  /*5850*/  FMUL R19, R19, 1.4426950216293334961 ;  /* 0x3fb8aa3b13137820 */ /* 0x000fca0000400000 */
[----:B------:R-:W2:Y:S01]  /*5860*/  MUFU.EX2 R8, R8 ;  /* 0x0000000800087308 */ /* 0x000ea20000000800 */
[----:B---3--:R-:W-:-:S07]  /*5870*/  FADD R22, R6, R23 ;  /* 0x0000001706167221 */ /* 0x008fce0000000000 */
[----:B------:R-:W3:Y:S01]  /*5880*/  MUFU.EX2 R9, R9 ;  /* 0x0000000900097308 */ /* 0x000ee20000000800 */
[----:B----4-:R-:W-:-:S07]  /*5890*/  FADD R23, R7, R22 ;  /* 0x0000001607177221 */ /* 0x010fce0000000000 */
[----:B------:R-:W4:Y:S01]  /*58a0*/  MUFU.EX2 R10, R10 ;  /* 0x0000000a000a7308 */ /* 0x000f220000000800 */
[----:B--2---:R-:W-:-:S07]  /*58b0*/  FADD R22, R8, R23 ;  /* 0x0000001708167221 */ /* 0x004fce0000000000 */
        /* <DEDUP_REMOVED lines=17> */
[----:B--2---:R-:W-:-:S04]  /*59d0*/  FADD R23, R17, R20 ;  /* 0x0000001411177221 */ /* 0x004fc80000000000 */
[----:B---3--:R-:W-:Y:S01]  /*59e0*/  FADD R164, R18, R23 ;  /* 0x0000001712a47221 */ /* 0x008fe20000000000 */
[----:B------:R-:W-:-:S04]  /*59f0*/  IMAD.WIDE R22, R165, 0x2, R150 ;  /* 0x00000002a5167825 */ /* 0x000fc800078e0296 */
[----:B----4-:R-:W-:-:S05]  /*5a00*/  FADD R164, R19, R164 ;  /* 0x000000a413a47221 */ /* 0x010fca0000000000 */
[----:B------:R2:W3:Y:S01]  /*5a10*/  SHFL.BFLY PT, R181, R164, 0x10, 0x1f ;  /* 0x0e001f00a4b57f89 */ /* 0x0004e200000e0000 */
[----:B-1----:R-:W-:Y:S05]  /*5a20*/  @!P2 BRA `(.L_x_15) ;  /* 0x0000003400f8a947 */ /* 0x002fea0003800000 */
.L_x_24:
[C---:B------:R-:W-:Y:S01]  /*5a30*/  IMAD.WIDE R26, R165.reuse, 0x2, R122 ;  /* 0x00000002a51a7825 */ /* 0x040fe200078e027a */
[----:B------:R1:W4:Y:S03]  /*5a40*/  LDG.E.U16 R20, desc[UR32][R24.64] ;  /* 0x0000002018147981 */ /* 0x000326000c1e1500 */
[C---:B------:R-:W-:Y:S01]  /*5a50*/  IMAD.WIDE R28, R165.reuse, 0x2, R118 ;  /* 0x00000002a51c7825 */ /* 0x040fe200078e0276 */
[----:B------:R-:W5:Y:S03]  /*5a60*/  LDG.E.U16 R56, desc[UR32][R26.64] ;  /* 0x000000201a387981 */ /* 0x000f66000c1e1500 */
[C---:B------:R-:W-:Y:S01]  /*5a70*/  IMAD.WIDE R30, R165.reuse, 0x2, R114 ;  /* 0x00000002a51e7825 */ /* 0x040fe200078e0272 */
[----:B--2---:R-:W2:Y:S03]  /*5a80*/  LDG.E.U16 R58, desc[UR32][R28.64] ;  /* 0x000000201c3a7981 */ /* 0x004ea6000c1e1500 */
[C---:B------:R-:W-:Y:S01]  /*5a90*/  IMAD.WIDE R32, R165.reuse, 0x2, R110 ;  /* 0x00000002a5207825 */ /* 0x040fe200078e026e */
[----:B---3--:R0:W3:Y:S03]  /*5aa0*/  LDG.E.U16 R60, desc[UR32][R30.64] ;  /* 0x000000201e3c7981 */ /* 0x0080e6000c1e1500 */
[C---:B------:R-:W-:Y:S01]  /*5ab0*/  IMAD.WIDE R38, R165.reuse, 0x2, R146 ;  /* 0x00000002a5267825 */ /* 0x040fe200078e0292 */
[----:B------:R0:W3:Y:S03]  /*5ac0*/  LDG.E.U16 R62, desc[UR32][R32.64] ;  /* 0x00000020203e7981 */ /* 0x0000e6000c1e1500 */
[C---:B------:R-:W-:Y:S01]  /*5ad0*/  IMAD.WIDE R42, R165.reuse, 0x2, R142 ;  /* 0x00000002a52a7825 */ /* 0x040fe200078e028e */
[----:B------:R-:W3:Y:S03]  /*5ae0*/  LDG.E.U16 R22, desc[UR32][R22.64] ;  /* 0x0000002016167981 */ /* 0x000ee6000c1e1500 */
        /* <DEDUP_REMOVED lines=14> */
[C---:B-1----:R-:W-:Y:S01]  /*5bd0*/  IMAD.WIDE R24, R165.reuse, 0x2, R152 ;  /* 0x00000002a5187825 */ /* 0x042fe200078e0298 */
[----:B------:R1:W3:Y:S03]  /*5be0*/  LDG.E.U16 R214, desc[UR32][R48.64] ;  /* 0x0000002030d67981 */ /* 0x0002e6000c1e1500 */
[C---:B0-----:R-:W-:Y:S01]  /*5bf0*/  IMAD.WIDE R30, R165.reuse, 0x2, R148 ;  /* 0x00000002a51e7825 */ /* 0x041fe200078e0294 */
[----:B------:R0:W3:Y:S03]  /*5c00*/  LDG.E.U16 R64, desc[UR32][R36.64] ;  /* 0x0000002024407981 */ /* 0x0000e6000c1e1500 */
        /* <DEDUP_REMOVED lines=12> */
[C---:B------:R-:W-:Y:S01]  /*5cd0*/  IMAD.WIDE R44, R165.reuse, 0x2, R124 ;  /* 0x00000002a52c7825 */ /* 0x040fe200078e027c */
[----:B------:R-:W3:Y:S03]  /*5ce0*/  LDG.E.U16 R54, desc[UR32][R54.64] ;  /* 0x0000002036367981 */ /* 0x000ee6000c1e1500 */
[C---:B------:R-:W-:Y:S01]  /*5cf0*/  IMAD.WIDE R40, R165.reuse, 0x2, R120 ;  /* 0x00000002a5287825 */ /* 0x040fe200078e0278 */
[----:B------:R-:W3:Y:S03]  /*5d00*/  LDG.E.U16 R49, desc[UR32][R48.64] ;  /* 0x0000002030317981 */ /* 0x000ee6000c1e1500 */
[C---:B0-----:R-:W-:Y:S01]  /*5d10*/  IMAD.WIDE R36, R165.reuse, 0x2, R116 ;  /* 0x00000002a5247825 */ /* 0x041fe200078e0274 */
[----:B------:R-:W3:Y:S03]  /*5d20*/  LDG.E.U16 R45, desc[UR32][R44.64] ;  /* 0x000000202c2d7981 */ /* 0x000ee6000c1e1500 */
[C---:B------:R-:W-:Y:S01]  /*5d30*/  IMAD.WIDE R24, R165.reuse, 0x2, R112 ;  /* 0x00000002a5187825 */ /* 0x040fe200078e0270 */
[----:B------:R-:W3:Y:S03]  /*5d40*/  LDG.E.U16 R41, desc[UR32][R40.64] ;  /* 0x0000002028297981 */ /* 0x000ee6000c1e1500 */
[C---:B-1----:R-:W-:Y:S01]  /*5d50*/  IMAD.WIDE R26, R165.reuse, 0x2, R108 ;  /* 0x00000002a51a7825 */ /* 0x042fe200078e026c */
[----:B------:R-:W3:Y:S03]  /*5d60*/  LDG.E.U16 R215, desc[UR32][R36.64] ;  /* 0x0000002024d77981 */ /* 0x000ee6000c1e1500 */
[C---:B------:R-:W-:Y:S01]  /*5d70*/  IMAD.WIDE R28, R165.reuse, 0x2, R104 ;  /* 0x00000002a51c7825 */ /* 0x040fe200078e0268 */
[----:B------:R-:W3:Y:S03]  /*5d80*/  LDG.E.U16 R217, desc[UR32][R24.64] ;  /* 0x0000002018d97981 */ /* 0x000ee6000c1e1500 */
[C---:B------:R-:W-:Y:S01]  /*5d90*/  IMAD.WIDE R30, R165.reuse, 0x2, R98 ;  /* 0x00000002a51e7825 */ /* 0x040fe200078e0262 */
[----:B------:R-:W3:Y:S03]  /*5da0*/  LDG.E.U16 R219, desc[UR32][R26.64] ;  /* 0x000000201adb7981 */ /* 0x000ee6000c1e1500 */
[C---:B------:R-:W-:Y:S01]  /*5db0*/  IMAD.WIDE R32, R165.reuse, 0x2, R94 ;  /* 0x00000002a5207825 */ /* 0x040fe200078e025e */
[----:B------:R-:W3:Y:S03]  /*5dc0*/  LDG.E.U16 R221, desc[UR32][R28.64] ;  /* 0x000000201cdd7981 */ /* 0x000ee6000c1e1500 */
[----:B------:R-:W-:Y:S01]  /*5dd0*/  IMAD.WIDE R34, R165, 0x2, R90 ;  /* 0x00000002a5227825 */ /* 0x000fe200078e025a */
[----:B------:R-:W3:Y:S04]  /*5de0*/  LDG.E.U16 R223, desc[UR32][R30.64] ;  /* 0x000000201edf7981 */ /* 0x000ee8000c1e1500 */
[----:B------:R-:W3:Y:S04]  /*5df0*/  LDG.E.U16 R225, desc[UR32][R32.64] ;  /* 0x0000002020e17981 */ /* 0x000ee8000c1e1500 */
[----:B------:R-:W3:Y:S01]  /*5e00*/  LDG.E.U16 R227, desc[UR32][R34.64] ;  /* 0x0000002022e37981 */ /* 0x000ee2000c1e1500 */
[----:B------:R-:W-:-:S02]  /*5e10*/  F2FP.BF16.F32.PACK_AB R4, R5, R4 ;  /* 0x000000040504723e */ /* 0x000fc400000010ff */
[----:B------:R-:W-:Y:S02]  /*5e20*/  F2FP.BF16.F32.PACK_AB R5, R7, R6 ;  /* 0x000000060705723e */ /* 0x000fe400000010ff */
[----:B------:R-:W-:Y:S02]  /*5e30*/  F2FP.BF16.F32.PACK_AB R6, R9, R8 ;  /* 0x000000080906723e */ /* 0x000fe400000010ff */
[----:B------:R-:W-:Y:S02]  /*5e40*/  F2FP.BF16.F32.PACK_AB R7, R11, R10 ;  /* 0x0000000a0b07723e */ /* 0x000fe400000010ff */
[----:B------:R-:W-:Y:S02]  /*5e50*/  F2FP.BF16.F32.PACK_AB R8, R13, R12 ;  /* 0x0000000c0d08723e */ /* 0x000fe400000010ff */
[----:B------:R-:W-:Y:S02]  /*5e60*/  F2FP.BF16.F32.PACK_AB R9, R15, R14 ;  /* 0x0000000e0f09723e */ /* 0x000fe400000010ff */
[----:B------:R-:W-:-:S02]  /*5e70*/  F2FP.BF16.F32.PACK_AB R10, R17, R16 ;  /* 0x00000010110a723e */ /* 0x000fc400000010ff */
[----:B------:R-:W-:-:S04]  /*5e80*/  F2FP.BF16.F32.PACK_AB R11, R19, R18 ;  /* 0x00000012130b723e */ /* 0x000fc800000010ff */
[----:B------:R-:W-:Y:S01]  /*5e90*/  STTM.16dp32bit_t0_t15.x8 tmem[UR25+0x80], R4 ;  /* 0x00008004000079ed */ /* 0x000fe20008980019 */
[----:B------:R-:W-:Y:S01]  /*5ea0*/  STTM.16dp32bit_t16_t31.x8 tmem[UR25+0x88], R4 ;  /* 0x00008804000079ed */ /* 0x000fe200089a0019 */
[----:B------:R-:W-:Y:S01]  /*5eb0*/  ULEA UR26, UR70, UR28, 0x3 ;  /* 0x0000001c461a7291 */ /* 0x000fe2000f8e18ff */
[----:B------:R-:W-:Y:S01]  /*5ec0*/  FADD R181, R164, R181 ;  /* 0x000000b5a4b57221 */ /* 0x000fe20000000000 */
[----:B------:R-:W-:Y:S02]  /*5ed0*/  UMOV UR6, UR9 ;  /* 0x0000000900067c82 */ /* 0x000fe40008000000 */
[----:B------:R-:W-:Y:S01]  /*5ee0*/  UIADD3 UR26, UPT, UPT, UR26, 0xa000, URZ ;  /* 0x0000a0001a1a7890 */ /* 0x000fe2000fffe0ff */
[----:B----4-:R-:W-:Y:S04]  /*5ef0*/  STS.U16 [R77+UR28+0x8000], R20 ;  /* 0x008000144d007988 */ /* 0x010fe8000800041c */
[----:B-----5:R-:W-:Y:S04]  /*5f00*/  STS.U16 [R77+UR28+0x9000], R56 ;  /* 0x009000384d007988 */ /* 0x020fe8000800041c */
[----:B--2---:R-:W-:Y:S04]  /*5f10*/  STS.U16 [R77+UR28+0x9200], R58 ;  /* 0x0092003a4d007988 */ /* 0x004fe8000800041c */
[----:B---3--:R-:W-:Y:S04]  /*5f20*/  STS.U16 [R77+UR28+0x9400], R60 ;  /* 0x0094003c4d007988 */ /* 0x008fe8000800041c */
        /* <DEDUP_REMOVED lines=9> */
[----:B------:R-:W-:Y:S04]  /*5fc0*/  STS.U16 [R77+UR28+0x9e00], R214 ;  /* 0x009e00d64d007988 */ /* 0x000fe8000800041c */
[----:B------:R-:W-:Y:S01]  /*5fd0*/  STS.U16 [R77+UR28+0x9800], R64 ;  /* 0x009800404d007988 */ /* 0x000fe2000800041c */
[----:B0-----:R-:W-:-:S04]  /*5fe0*/  FADD R180, -R100, R21 ;  /* 0x0000001564b47221 */ /* 0x001fc80000000100 */
[----:B------:R-:W-:-:S06]  /*5ff0*/  FMUL R180, R180, 1.4426950216293334961 ;  /* 0x3fb8aa3bb4b47820 */ /* 0x000fcc0000400000 */
[----:B------:R-:W0:Y:S01]  /*6000*/  MUFU.EX2 R180, R180 ;  /* 0x000000b400b47308 */ /* 0x000e220000000800 */
        /* <DEDUP_REMOVED lines=17> */
[----:B------:R-:W3:Y:S02]  /*6120*/  FENCE.VIEW.ASYNC.T ;  /* 0x00000000000073c6 */ /* 0x000ee40000000200 */
[----:B---3--:R-:W-:Y:S06]  /*6130*/  BAR.SYNC.DEFER_BLOCKING 0x0 ;  /* 0x0000000000007b1d */ /* 0x008fec0000010000 */
[----:B-1----:R-:W-:Y:S01]  /*6140*/  LDTM.16dp32bit_t0_t15.x64 R4, tmem[UR25] ;  /* 0x00000019000479ee */ /* 0x002fe20008b00000 */
[----:B------:R-:W0:Y:S01]  /*6150*/  LDTM.16dp32bit_t16_t31.x64 R4, tmem[UR25+0x40] ;  /* 0x00004019000479ee */ /* 0x000e220008b20000 */
[----:B------:R-:W-:Y:S01]  /*6160*/  NOP ;  /* 0x0000000000007918 */ /* 0x000fe20000000000 */
[C---:B0-----:R-:W-:Y:S01]  /*6170*/  FMUL R4, R180.reuse, R4 ;  /* 0x00000004b4047220 */ /* 0x041fe20000400000 */
        /* <DEDUP_REMOVED lines=64> */
[----:B------:R2:W-:Y:S01]  /*6580*/  STTM.16dp32bit_t16_t31.x64 tmem[UR25+0x40], R4 ;  /* 0x00004004000079ed */ /* 0x0005e20008b20019 */
[----:B------:R-:W0:Y:S02]  /*6590*/  FENCE.VIEW.ASYNC.T ;  /* 0x00000000000073c6 */ /* 0x000e240000000200 */
[----:B0-----:R-:W-:Y:S06]  /*65a0*/  BAR.SYNC.DEFER_BLOCKING 0x0 ;  /* 0x0000000000007b1d */ /* 0x001fec0000010000 */
[----:B------:R0:W-:Y:S06]  /*65b0*/  MEMBAR.ALL.CTA ;  /* 0x0000000000007992 */ /* 0x0001ec0000008000 */
[----:B0-----:R-:W0:Y:S02]  /*65c0*/  FENCE.VIEW.ASYNC.S ;  /* 0x00000000000073c6 */ /* 0x001e240000000000 */
[----:B0-----:R-:W-:Y:S06]  /*65d0*/  BAR.SYNC.DEFER_BLOCKING 0x0 ;  /* 0x0000000000007b1d */ /* 0x001fec0000010000 */
[----:B------:R-:W-:Y:S05]  /*65e0*/  BRA.U UP2, `(.L_x_16) ;  /* 0x0000000102387547 */ /* 0x000fea000b800000 */
[----:B------:R-:W-:Y:S01]  /*65f0*/  UIADD3 UR9, UPT, UPT, UR27, 0x88, URZ ;  /* 0x000000881b097890 */ /* 0x000fe2000fffe0ff */
[----:B------:R-:W-:Y:S01]  /*6600*/  UMOV UR22, UR4 ;  /* 0x0000000400167c82 */ /* 0x000fe20008000000 */
[----:B------:R-:W-:Y:S01]  /*6610*/  UMOV UR23, 0x80004020 ;  /* 0x8000402000177882 */ /* 0x000fe20000000000 */
[----:B------:R-:W-:Y:S01]  /*6620*/  UMOV UR58, 0x0 ;  /* 0x00000000003a7882 */ /* 0x000fe20000000000 */
[----:B------:R-:W-:Y:S01]  /*6630*/  UMOV UR59, 0x4200490 ;  /* 0x04200490003b7882 */ /* 0x000fe20000000000 */
[----:B------:R-:W-:Y:S01]  /*6640*/  UMOV UR20, UR26 ;  /* 0x0000001a00147c82 */ /* 0x000fe20008000000 */
[----:B------:R-:W-:Y:S01]  /*6650*/  UMOV UR21, URZ ;  /* 0x000000ff00157c82 */ /* 0x000fe20008000000 */
[----:B------:R-:W-:Y:S01]  /*6660*/  UMOV UR60, 0x0 ;  /* 0x00000000003c7882 */ /* 0x000fe20000000000 */
[----:B------:R-:W-:Y:S01]  /*6670*/  UMOV UR61, 0x4200490 ;  /* 0x04200490003d7882 */ /* 0x000fe20000000000 */
[----:B------:R0:W-:Y:S01]  /*6680*/  UTCHMMA tmem[UR30], gdesc[UR22], tmem[UR27], tmem[UR58], idesc[UR59], UPT ;  /* 0x00ff3a161e0079ea */ /* 0x0001e2000b80001b */
[----:B------:R-:W-:Y:S01]  /*6690*/  UMOV UR7, UR20 ;  /* 0x0000001400077c82 */ /* 0x000fe20008000000 */
[----:B------:R0:W-:Y:S01]  /*66a0*/  UTCHMMA tmem[UR9], gdesc[UR14], tmem[UR27], tmem[UR60], idesc[UR61], UPT ;  /* 0x00ff3c0e090079ea */ /* 0x0001e2000b80001b */
[----:B------:R0:W-:Y:S01]  /*66b0*/  UTCBAR [UR7], URZ ;  /* 0x000000ff070073e9 */ /* 0x0001e200080000ff */
[----:B------:R-:W-:-:S02]  /*66c0*/  NOP ;  /* 0x0000000000007918 */ /* 0x000fc40000000000 */
.L_x_16:
[----:B------:R-:W-:Y:S01]  /*66d0*/  UIADD3 UR70, UPT, UPT, UR70, 0x1, URZ ;  /* 0x0000000146467890 */ /* 0x000fe2000fffe0ff */
[----:B------:R-:W-:Y:S01]  /*66e0*/  FFMA R101, R180, R101, R181 ;  /* 0x00000065b4657223 */ /* 0x000fe200000000b5 */
[----:B------:R-:W-:Y:S01]  /*66f0*/  UIADD3 UR8, UPT, UPT, UR8, 0x20, URZ ;  /* 0x0000002008087890 */ /* 0x000fe2000fffe0ff */
[----:B------:R-:W-:Y:S01]  /*6700*/  VIADD R165, R165, UR71 ;  /* 0x00000047a5a57c36 */ /* 0x000fe20008000000 */
[----:B------:R-:W-:Y:S01]  /*6710*/  UISETP.GT.AND UP1, UPT, UR70, 0x1, UPT ;  /* 0x000000014600788c */ /* 0x000fe2000bf24270 */
[----:B------:R-:W-:Y:S01]  /*6720*/  IADD3 R163, PT, PT, R162, R163, RZ ;  /* 0x000000a3a2a37210 */ /* 0x000fe20007ffe0ff */
[----:B--2---:R-:W-:Y:S02]  /*6730*/  IMAD.U32 R20, RZ, RZ, UR6 ;  /* 0x00000006ff147e24 */ /* 0x004fe4000f8e00ff */
[----:B0-----:R-:W-:Y:S01]  /*6740*/  USEL UR9, URZ, 0x1, !UP1 ;  /* 0x00000001ff097887 */ /* 0x001fe2000c800000 */
[----:B------:R-:W-:Y:S01]  /*6750*/  IMAD.MOV.U32 R21, RZ, RZ, R100 ;  /* 0x000000ffff157224 */ /* 0x000fe200078e0064 */
[----:B------:R-:W-:-:S02]  /*6760*/  USEL UR70, UR70, URZ, !UP1 ;  /* 0x000000ff46467287 */ /* 0x000fc4000c800000 */
[----:B------:R-:W-:Y:S02]  /*6770*/  UISETP.GE.AND UP1, UPT, UR8, UR31, UPT ;  /* 0x0000001f0800728c */ /* 0x000fe4000bf26270 */
[----:B------:R-:W-:-:S07]  /*6780*/  ULOP3.LUT UR9, UR6, UR9, URZ, 0x3c, !UPT ;  /* 0x0000000906097292 */ /* 0x000fce000f8e3cff */
[----:B------:R-:W-:Y:S05]  /*6790*/  BRA.U !UP1, `(.L_x_17) ;  /* 0xffffffe109dc7547 */ /* 0x000fea000b83ffff */
.L_x_12:
[C---:B-12---:R-:W-:Y:S01]  /*67a0*/  FMUL R4, R101.reuse, 8388608 ;  /* 0x4b00000065047820 */ /* 0x046fe20000400000 */
[----:B------:R-:W-:Y:S01]  /*67b0*/  FSETP.GEU.AND P3, PT, R101, 1.175494350822287508e-38, PT ;  /* 0x008000006500780b */ /* 0x000fe20003f6e000 */
[----:B------:R-:W0:Y:S01]  /*67c0*/  LDCU UR4, c[0x0][0x3f0] ;  /* 0x00007e00ff0477ac */ /* 0x000e220008000800 */
[----:B------:R-:W-:Y:S01]  /*67d0*/  IMAD.MOV.U32 R6, RZ, RZ, 0x3dc6b27f ;  /* 0x3dc6b27fff067424 */ /* 0x000fe200078e00ff */
[----:B------:R-:W1:Y:S01]  /*67e0*/  LDC R70, c[0x0][0x3e8] ;  /* 0x0000fa00ff467b82 */ /* 0x000e620000000800 */
[----:B------:R-:W-:Y:S01]  /*67f0*/  FSEL R107, R4, R101, !P3 ;  /* 0x00000065046b7208 */ /* 0x000fe20005800000 */
[----:B------:R-:W-:Y:S01]  /*6800*/  IMAD.SHL.U32 R75, R3, 0x10, RZ ;  /* 0x00000010034b7824 */ /* 0x000fe200078e00ff */
[----:B------:R-:W-:Y:S02]  /*6810*/  SHF.R.U32.HI R7, RZ, 0x2, R3 ;  /* 0x00000002ff077819 */ /* 0x000fe40000011603 */
[----:B------:R-:W-:Y:S02]  /*6820*/  IADD3 R4, PT, PT, R107, -0x3f3504f3, RZ ;  /* 0xc0cafb0d6b047810 */ /* 0x000fe40007ffe0ff */
[----:B------:R-:W-:-:S02]  /*6830*/  LOP3.LUT R68, R7, 0x18, RZ, 0xc0, !PT ;  /* 0x0000001807447812 */ /* 0x000fc400078ec0ff */
[----:B------:R-:W-:Y:S02]  /*6840*/  LOP3.LUT R4, R4, 0xff800000, RZ, 0xc0, !PT ;  /* 0xff80000004047812 */ /* 0x000fe400078ec0ff */
[----:B------:R-:W-:Y:S02]  /*6850*/  LOP3.LUT R69, R3, 0x60, RZ, 0xc0, !PT ;  /* 0x0000006003457812 */ /* 0x000fe400078ec0ff */
[--C-:B------:R-:W-:Y:S01]  /*6860*/  LOP3.LUT R68, R68, 0x1f, R3.reuse, 0xf8, !PT ;  /* 0x0000001f44447812 */ /* 0x100fe200078ef803 */
[----:B------:R-:W-:Y:S01]  /*6870*/  IMAD.IADD R5, R107, 0x1, -R4 ;  /* 0x000000016b057824 */ /* 0x000fe200078e0a04 */
[----:B------:R-:W-:Y:S01]  /*6880*/  SHF.R.U32.HI R73, RZ, 0x6, R3 ;  /* 0x00000006ff497819 */ /* 0x000fe20000011603 */
[----:B0-----:R-:W-:Y:S01]  /*6890*/  UISETP.GE.AND UP0, UPT, UR4, 0x1, UPT ;  /* 0x000000010400788c */ /* 0x001fe2000bf06270 */
[----:B------:R-:W-:Y:S01]  /*68a0*/  FSETP.GT.AND P2, PT, |R101|, 8.50705917302346158658e+37, PT ;  /* 0x7e8000006500780b */ /* 0x000fe20003f44200 */
[----:B------:R-:W-:Y:S01]  /*68b0*/  FADD R71, R5, -1 ;  /* 0xbf80000005477421 */ /* 0x000fe20000000000 */
[----:B------:R-:W-:-:S02]  /*68c0*/  SHF.L.U32 R5, R3, 0x7, RZ ;  /* 0x0000000703057819 */ /* 0x000fc400000006ff */
[----:B------:R-:W-:Y:S01]  /*68d0*/  FSEL R3, RZ, -23, P3 ;  /* 0xc1b80000ff037808 */ /* 0x000fe20001800000 */
[----:B------:R-:W-:Y:S01]  /*68e0*/  FFMA.FTZ R6, R71, R6, -0.16845393180847167969 ;  /* 0xbe2c7f3047067423 */ /* 0x000fe20000010006 */
[----:B------:R-:W-:Y:S02]  /*68f0*/  LOP3.LUT R8, R5, 0x800, RZ, 0xc0, !PT ;  /* 0x0000080005087812 */ /* 0x000fe400078ec0ff */
[----:B------:R-:W-:Y:S01]  /*6900*/  LOP3.LUT R5, R75, 0xf0, RZ, 0xc0, !PT ;  /* 0x000000f04b057812 */ /* 0x000fe200078ec0ff */
[----:B------:R-:W-:-:S03]  /*6910*/  FFMA.FTZ R6, R71, R6, 0.1716887056827545166 ;  /* 0x3e2fcf2a47067423 */ /* 0x000fc60000010006 */
[----:B------:R-:W-:Y:S01]  /*6920*/  IADD3 R76, PT, PT, R5, UR28, R8 ;  /* 0x0000001c054c7c10 */ /* 0x000fe2000fffe008 */
[----:B------:R-:W-:-:S04]  /*6930*/  FFMA.FTZ R6, R71, R6, -0.17900948226451873779 ;  /* 0xbe374e4347067423 */ /* 0x000fc80000010006 */
[----:B------:R-:W-:-:S04]  /*6940*/  FFMA.FTZ R6, R71, R6, 0.20512372255325317383 ;  /* 0x3e520bf447067423 */ /* 0x000fc80000010006 */
[----:B------:R-:W-:-:S04]  /*6950*/  FFMA.FTZ R6, R71, R6, -0.24046532809734344482 ;  /* 0xbe763c8b47067423 */ /* 0x000fc80000010006 */
[----:B------:R-:W-:Y:S01]  /*6960*/  FFMA.FTZ R6, R71, R6, 0.28857114911079406738 ;  /* 0x3e93bf9947067423 */ /* 0x000fe20000010006 */
[----:B------:R-:W-:Y:S06]  /*6970*/  BRA.U !UP0, `(.L_x_18) ;  /* 0x0000000108107547 */ /* 0x000fec000b800000 */
[----:B------:R-:W-:-:S06]  /*6980*/  USHF.L.U32 UR6, UR6, 0x1f, URZ ;  /* 0x0000001f06067899 */ /* 0x000fcc00080006ff */
[----:B------:R-:W-:-:S04]  /*6990*/  IMAD.U32 R5, RZ, RZ, UR6 ;  /* 0x00000006ff057e24 */ /* 0x000fc8000f8e00ff */
[----:B------:R-:W0:Y:S02]  /*69a0*/  SYNCS.PHASECHK.TRANS64.TRYWAIT P3, [UR26], R5 ;  /* 0x00000005ff0075a7 */ /* 0x000e24000806111a */
[----:B0-----:R-:W-:Y:S05]  /*69b0*/  @!P3 BRA `(.L_x_19) ;  /* 0x000000280020b947 */ /* 0x001fea0003800000 */
.L_x_18:
[----:B------:R-:W-:Y:S01]  /*69c0*/  BAR.SYNC.DEFER_BLOCKING 0x0 ;  /* 0x0000000000007b1d */ /* 0x000fe20000010000 */
[----:B------:R-:W-:Y:S01]  /*69d0*/  FFMA.FTZ R74, R71, R6, -0.36067417263984680176 ;  /* 0xbeb8aa49474a7423 */ /* 0x000fe20000010006 */
[C---:B------:R-:W-:Y:S01]  /*69e0*/  FSETP.GEU.AND P4, PT, |R101|.reuse, 1.175494350822287508e-38, PT ;  /* 0x008000006500780b */ /* 0x040fe20003f8e200 */
[----:B------:R-:W-:Y:S01]  /*69f0*/  @P2 FMUL R101, R101, 0.25 ;  /* 0x3e80000065652820 */ /* 0x000fe20000400000 */
[----:B------:R-:W-:Y:S01]  /*6a00*/  I2FP.F32.S32 R72, R4 ;  /* 0x0000000400487245 */ /* 0x000fe20000201400 */
[----:B------:R-:W-:Y:S01]  /*6a10*/  FFMA.FTZ R74, R71, R74, 0.48089820146560668945 ;  /* 0x3ef6384a474a7423 */ /* 0x000fe2000001004a */
[----:B------:R-:W-:Y:S01]  /*6a20*/  SGXT.U32 R73, R73, 0x1 ;  /* 0x000000014949781a */ /* 0x000fe20000000000 */
[----:B------:R-:W0:Y:S01]  /*6a30*/  LDCU.64 UR4, c[0x0][0x3e0] ;  /* 0x00007c00ff0477ac */ /* 0x000e220008000a00 */
[----:B------:R-:W-:Y:S01]  /*6a40*/  ISETP.GE.U32.AND P3, PT, R107, 0x7f800000, PT ;  /* 0x7f8000006b00780c */ /* 0x000fe20003f66070 */
[----:B------:R-:W-:Y:S01]  /*6a50*/  FFMA.FTZ R74, R71, R74, -0.72134751081466674805 ;  /* 0xbf38aa3b474a7423 */ /* 0x000fe2000001004a */
[----:B------:R-:W-:Y:S01]  /*6a60*/  FFMA.FTZ R72, R72, 1.1920928955078125e-07, R3 ;  /* 0x3400000048487823 */ /* 0x000fe20000010003 */
[----:B-1----:R-:W-:Y:S01]  /*6a70*/  IMAD R73, R73, R70, RZ ;  /* 0x0000004649497224 */ /* 0x002fe200078e02ff */
[----:B------:R-:W-:Y:S01]  /*6a80*/  LOP3.LUT R3, R75, 0x30, RZ, 0xc0, !PT ;  /* 0x000000304b037812 */ /* 0x000fe200078ec0ff */
[----:B------:R-:W-:Y:S01]  /*6a90*/  FMUL R74, R71, R74 ;  /* 0x0000004a474a7220 */ /* 0x000fe20000400000 */
[----:B------:R-:W-:Y:S01]  /*6aa0*/  LEA R69, R69, R76, 0x3 ;  /* 0x0000004c45457211 */ /* 0x000fe200078e18ff */
[----:B------:R-:W-:Y:S01]  /*6ab0*/  @!P4 FMUL R101, R101, 16777216 ;  /* 0x4b8000006565c820 */ /* 0x000fe20000400000 */
[----:B------:R-:W-:-:S02]  /*6ac0*/  IMAD R75, R70, 0x2, R73 ;  /* 0x00000002464b7824 */ /* 0x000fc400078e0249 */
[C---:B------:R-:W-:Y:S01]  /*6ad0*/  FMUL R74, R71.reuse, R74 ;  /* 0x0000004a474a7220 */ /* 0x040fe20000400000 */
[C---:B------:R-:W-:Y:S01]  /*6ae0*/  IMAD.SHL.U32 R76, R68.reuse, 0x8, RZ ;  /* 0x00000008444c7824 */ /* 0x040fe200078e00ff */
[----:B------:R-:W1:Y:S01]  /*6af0*/  LDC.64 R162, c[0x0][0x398] ;  /* 0x0000e600ffa27b82 */ /* 0x000e620000000a00 */
[----:B------:R-:W-:Y:S01]  /*6b00*/  SHF.L.U32 R68, R68, 0x4, RZ ;  /* 0x0000000444447819 */ /* 0x000fe200000006ff */
[----:B------:R-:W-:Y:S01]  /*6b10*/  FFMA.FTZ R71, R71, 1.4426950216293334961, R74 ;  /* 0x3fb8aa3b47477823 */ /* 0x000fe2000001004a */
[----:B------:R-:W-:Y:S01]  /*6b20*/  LEA R77, R70, R75, 0x1 ;  /* 0x0000004b464d7211 */ /* 0x000fe200078e08ff */
[----:B------:R-:W-:Y:S01]  /*6b30*/  @P3 IMAD.MOV.U32 R106, RZ, RZ, 0x7f800000 ;  /* 0x7f800000ff6a3424 */ /* 0x000fe200078e00ff */
[----:B------:R-:W-:Y:S01]  /*6b40*/  LOP3.LUT R76, R76, 0xc0, RZ, 0xc0, !PT ;  /* 0x000000c04c4c7812 */ /* 0x000fe200078ec0ff */
[----:B------:R-:W-:Y:S01]  /*6b50*/  FADD R71, R72, R71 ;  /* 0x0000004748477221 */ /* 0x000fe20000000000 */
[----:B0-----:R-:W-:Y:S01]  /*6b60*/  UIMAD UR4, UR29, UR4, URZ ;  /* 0x000000041d0472a4 */ /* 0x001fe2000f8e02ff */
[----:B------:R-:W0:Y:S02]  /*6b70*/  @!P1 SYNCS.CCTL.IV [UR28+0xa000] ;  /* 0x00a00000ff0099b1 */ /* 0x000e24000800001c */
[----:B0-----:R-:W-:Y:S01]  /*6b80*/  BAR.SYNC.DEFER_BLOCKING 0x0 ;  /* 0x0000000000007b1d */ /* 0x001fe20000010000 */
[----:B------:R-:W-:Y:S01]  /*6b90*/  IMAD R79, R70, 0x2, R77 ;  /* 0x00000002464f7824 */ /* 0x000fe200078e024d */
[----:B------:R-:W-:Y:S01]  /*6ba0*/  IADD3 R3, PT, PT, R76, UR28, R3 ;  /* 0x0000001c4c037c10 */ /* 0x000fe2000fffe003 */
[----:B------:R-:W-:Y:S01]  /*6bb0*/  @P3 FFMA.FTZ R71, R107, R106, +INF ;  /* 0x7f8000006b473423 */ /* 0x000fe2000001006a */
[----:B------:R-:W-:Y:S01]  /*6bc0*/  USHF.L.U32 UR6, UR4, 0x1, URZ ;  /* 0x0000000104067899 */ /* 0x000fe200080006ff */
[----:B------:R-:W-:Y:S01]  /*6bd0*/  LOP3.LUT R68, R68, 0xf0, RZ, 0xc0, !PT ;  /* 0x000000f044447812 */ /* 0x000fe200078ec0ff */
[----:B------:R-:W0:Y:S01]  /*6be0*/  MUFU.RCP R72, R101 ;  /* 0x0000006500487308 */ /* 0x000e220000001000 */
[----:B------:R-:W-:Y:S01]  /*6bf0*/  LEA R81, R70, R79, 0x1 ;  /* 0x0000004f46517211 */ /* 0x000fe200078e08ff */
[----:B------:R-:W-:Y:S01]  /*6c00*/  LDTM.16dp32bit_t0_t15.x64 R4, tmem[UR25] ;  /* 0x00000019000479ee */ /* 0x000fe20008b00000 */
[----:B------:R-:W2:Y:S01]  /*6c10*/  LDTM.16dp32bit_t16_t31.x64 R4, tmem[UR25+0x40] ;  /* 0x00004019000479ee */ /* 0x000ea20008b20000 */
[----:B------:R-:W3:Y:S01]  /*6c20*/  @!P1 SYNCS.CCTL.IV [UR28+0xa008] ;  /* 0x00a00800ff0099b1 */ /* 0x000ee2000800001c */
[----:B------:R-:W-:Y:S01]  /*6c30*/  NOP ;  /* 0x0000000000007918 */ /* 0x000fe20000000000 */
[----:B--2---:R-:W-:Y:S01]  /*6c40*/  @P2 FMUL R24, R24, 0.25 ;  /* 0x3e80000018182820 */ /* 0x004fe20000400000 */
[----:B------:R-:W-:Y:S01]  /*6c50*/  @P2 FMUL R53, R53, 0.25 ;  /* 0x3e80000035352820 */ /* 0x000fe20000400000 */
[----:B------:R-:W-:Y:S01]  /*6c60*/  @P2 FMUL R25, R25, 0.25 ;  /* 0x3e80000019192820 */ /* 0x000fe20000400000 */
[----:B------:R-:W-:Y:S01]  /*6c70*/  @P2 FMUL R55, R55, 0.25 ;  /* 0x3e80000037372820 */ /* 0x000fe20000400000 */
[----:B------:R-:W-:Y:S01]  /*6c80*/  @!P4 FMUL R24, R24, 16777216 ;  /* 0x4b8000001818c820 */ /* 0x000fe20000400000 */
[----:B------:R-:W-:Y:S01]  /*6c90*/  @!P4 FMUL R53, R53, 16777216 ;  /* 0x4b8000003535c820 */ /* 0x000fe20000400000 */
[----:B------:R-:W-:Y:S01]  /*6ca0*/  @!P4 FMUL R25, R25, 16777216 ;  /* 0x4b8000001919c820 */ /* 0x000fe20000400000 */
[----:B------:R-:W-:Y:S01]  /*6cb0*/  @P2 FMUL R22, R22, 0.25 ;  /* 0x3e80000016162820 */ /* 0x000fe20000400000 */
[C---:B0-----:R-:W-:Y:S01]  /*6cc0*/  FMUL R80, R72.reuse, R24 ;  /* 0x0000001848507220 */ /* 0x041fe20000400000 */
[----:B------:R-:W-:Y:S01]  /*6cd0*/  @!P4 FMUL R55, R55, 16777216 ;  /* 0x4b8000003737c820 */ /* 0x000fe20000400000 */
[----:B------:R-:W-:Y:S01]  /*6ce0*/  FMUL R24, R72, R53 ;  /* 0x0000003548187220 */ /* 0x000fe20000400000 */
[----:B------:R-:W-:Y:S01]  /*6cf0*/  @P2 FMUL R57, R57, 0.25 ;  /* 0x3e80000039392820 */ /* 0x000fe20000400000 */
[----:B------:R-:W-:-:S02]  /*6d00*/  IMAD R53, R70, 0x2, R81 ;  /* 0x0000000246357824 */ /* 0x000fc400078e0251 */
[----:B------:R-:W-:Y:S01]  /*6d10*/  FMUL R82, R72, R25 ;  /* 0x0000001948527220 */ /* 0x000fe20000400000 */
[----:B------:R-:W-:Y:S01]  /*6d20*/  @!P4 FMUL R22, R22, 16777216 ;  /* 0x4b8000001616c820 */ /* 0x000fe20000400000 */
[----:B------:R-:W-:Y:S01]  /*6d30*/  FMUL R25, R72, R55 ;  /* 0x0000003748197220 */ /* 0x000fe20000400000 */
[----:B------:R-:W-:Y:S01]  /*6d40*/  @P2 FMUL R27, R27, 0.25 ;  /* 0x3e8000001b1b2820 */ /* 0x000fe20000400000 */
[----:B------:R-:W-:Y:S01]  /*6d50*/  @!P4 FMUL R57, R57, 16777216 ;  /* 0x4b8000003939c820 */ /* 0x000fe20000400000 */
[----:B------:R-:W-:Y:S02]  /*6d60*/  IMAD R55, R70, 0x2, R53 ;  /* 0x0000000246377824 */ /* 0x000fe400078e0235 */
[----:B------:R-:W-:Y:S01]  /*6d70*/  @P2 FMUL R59, R59, 0.25 ;  /* 0x3e8000003b3b2820 */ /* 0x000fe20000400000 */
[C---:B------:R-:W-:Y:S01]  /*6d80*/  FMUL R78, R72.reuse, R22 ;  /* 0x00000016484e7220 */ /* 0x040fe20000400000 */
[----:B------:R-:W-:Y:S01]  /*6d90*/  @!P4 FMUL R27, R27, 16777216 ;  /* 0x4b8000001b1bc820 */ /* 0x000fe20000400000 */
[----:B------:R-:W-:Y:S01]  /*6da0*/  FMUL R22, R72, R57 ;  /* 0x0000003948167220 */ /* 0x000fe20000400000 */
[----:B------:R-:W-:Y:S01]  /*6db0*/  @P2 FMUL R28, R28, 0.25 ;  /* 0x3e8000001c1c2820 */ /* 0x000fe20000400000 */
[----:B------:R-:W-:Y:S01]  /*6dc0*/  @!P4 FMUL R59, R59, 16777216 ;  /* 0x4b8000003b3bc820 */ /* 0x000fe20000400000 */
[----:B------:R-:W-:Y:S01]  /*6dd0*/  LEA R57, R70, R55, 0x1 ;  /* 0x0000003746397211 */ /* 0x000fe200078e08ff */
[----:B------:R-:W-:Y:S01]  /*6de0*/  @P2 FMUL R11, R11, 0.25 ;  /* 0x3e8000000b0b2820 */ /* 0x000fe20000400000 */
[----:B------:R-:W-:Y:S01]  /*6df0*/  @P2 FMUL R61, R61, 0.25 ;  /* 0x3e8000003d3d2820 */ /* 0x000fe20000400000 */
[----:B------:R-:W-:Y:S01]  /*6e00*/  @P2 FMUL R6, R6, 0.25 ;  /* 0x3e80000006062820 */ /* 0x000fe20000400000 */
[----:B------:R-:W-:Y:S01]  /*6e10*/  @P2 FMUL R14, R14, 0.25 ;  /* 0x3e8000000e0e2820 */ /* 0x000fe20000400000 */
[----:B------:R-:W-:Y:S01]  /*6e20*/  @P2 FMUL R5, R5, 0.25 ;  /* 0x3e80000005052820 */ /* 0x000fe20000400000 */
[----:B------:R-:W-:Y:S01]  /*6e30*/  @P2 FMUL R7, R7, 0.25 ;  /* 0x3e80000007072820 */ /* 0x000fe20000400000 */
[----:B------:R-:W-:Y:S01]  /*6e40*/  @P2 FMUL R15, R15, 0.25 ;  /* 0x3e8000000f0f2820 */ /* 0x000fe20000400000 */
[----:B------:R-:W-:Y:S01]  /*6e50*/  FMUL R89, R72, R27 ;  /* 0x0000001b48597220 */ /* 0x000fe20000400000 */
[----:B------:R-:W-:Y:S01]  /*6e60*/  @P2 FMUL R8, R8, 0.25 ;  /* 0x3e80000008082820 */ /* 0x000fe20000400000 */
[----:B------:R-:W-:Y:S01]  /*6e70*/  @P2 FMUL R10, R10, 0.25 ;  /* 0x3e8000000a0a2820 */ /* 0x000fe20000400000 */
[----:B------:R-:W-:Y:S01]  /*6e80*/  @P2 FMUL R12, R12, 0.25 ;  /* 0x3e8000000c0c2820 */ /* 0x000fe20000400000 */
[----:B------:R-:W-:Y:S01]  /*6e90*/  @P2 FMUL R18, R18, 0.25 ;  /* 0x3e80000012122820 */ /* 0x000fe20000400000 */
[----:B------:R-:W-:Y:S01]  /*6ea0*/  @!P4 FMUL R28, R28, 16777216 ;  /* 0x4b8000001c1cc820 */ /* 0x000fe20000400000 */
[----:B------:R-:W-:Y:S01]  /*6eb0*/  FMUL R27, R72, R59 ;  /* 0x0000003b481b7220 */ /* 0x000fe20000400000 */
[----:B------:R-:W-:Y:S01]  /*6ec0*/  @P2 FMUL R4, R4, 0.25 ;  /* 0x3e80000004042820 */ /* 0x000fe20000400000 */
[----:B------:R-:W-:Y:S01]  /*6ed0*/  @P2 FMUL R9, R9, 0.25 ;  /* 0x3e80000009092820 */ /* 0x000fe20000400000 */
[----:B------:R-:W-:Y:S01]  /*6ee0*/  @P2 FMUL R13, R13, 0.25 ;  /* 0x3e8000000d0d2820 */ /* 0x000fe20000400000 */
[----:B------:R-:W-:Y:S01]  /*6ef0*/  @P2 FMUL R16, R16, 0.25 ;  /* 0x3e80000010102820 */ /* 0x000fe20000400000 */
[----:B------:R-:W-:Y:S01]  /*6f00*/  @P2 FMUL R17, R17, 0.25 ;  /* 0x3e80000011112820 */ /* 0x000fe20000400000 */
[----:B------:R-:W-:Y:S01]  /*6f10*/  @P2 FMUL R19, R19, 0.25 ;  /* 0x3e80000013132820 */ /* 0x000fe20000400000 */
[----:B------:R-:W-:Y:S01]  /*6f20*/  @P2 FMUL R31, R31, 0.25 ;  /* 0x3e8000001f1f2820 */ /* 0x000fe20000400000 */
[----:B------:R-:W-:Y:S01]  /*6f30*/  @!P4 FMUL R11, R11, 16777216 ;  /* 0x4b8000000b0bc820 */ /* 0x000fe20000400000 */
[----:B------:R-:W-:Y:S01]  /*6f40*/  @!P4 FMUL R61, R61, 16777216 ;  /* 0x4b8000003d3dc820 */ /* 0x000fe20000400000 */
[----:B------:R-:W-:-:S02]  /*6f50*/  IMAD R59, R70, 0x2, R57 ;  /* 0x00000002463b7824 */ /* 0x000fc400078e0239 */
[----:B------:R-:W-:Y:S01]  /*6f60*/  @P2 FMUL R63, R63, 0.25 ;  /* 0x3e8000003f3f2820 */ /* 0x000fe20000400000 */
[----:B------:R-:W-:Y:S01]  /*6f70*/  @!P4 FMUL R6, R6, 16777216 ;  /* 0x4b8000000606c820 */ /* 0x000fe20000400000 */
        /* <DEDUP_REMOVED lines=8> */
[----:B------:R-:W-:Y:S01]  /*7000*/  FMUL R84, R72, R28 ;  /* 0x0000001c48547220 */ /* 0x000fe20000400000 */
[----:B------:R-:W-:Y:S01]  /*7010*/  @!P4 FMUL R4, R4, 16777216 ;  /* 0x4b8000000404c820 */ /* 0x000fe20000400000 */
[----:B------:R-:W-:Y:S01]  /*7020*/  @!P4 FMUL R9, R9, 16777216 ;  /* 0x4b8000000909c820 */ /* 0x000fe20000400000 */
[----:B------:R-:W-:Y:S01]  /*7030*/  @!P4 FMUL R13, R13, 16777216 ;  /* 0x4b8000000d0dc820 */ /* 0x000fe20000400000 */
[----:B------:R-:W-:Y:S01]  /*7040*/  @!P4 FMUL R16, R16, 16777216 ;  /* 0x4b8000001010c820 */ /* 0x000fe20000400000 */
[----:B------:R-:W-:Y:S01]  /*7050*/  @!P4 FMUL R17, R17, 16777216 ;  /* 0x4b8000001111c820 */ /* 0x000fe20000400000 */
[----:B------:R-:W-:Y:S01]  /*7060*/  @!P4 FMUL R19, R19, 16777216 ;  /* 0x4b8000001313c820 */ /* 0x000fe20000400000 */
[----:B------:R-:W-:Y:S01]  /*7070*/  @!P4 FMUL R31, R31, 16777216 ;  /* 0x4b8000001f1fc820 */ /* 0x000fe20000400000 */
[C---:B------:R-:W-:Y:S01]  /*7080*/  FMUL R74, R72.reuse, R11 ;  /* 0x0000000b484a7220 */ /* 0x040fe20000400000 */
[----:B------:R-:W-:Y:S01]  /*7090*/  FMUL R28, R72, R61 ;  /* 0x0000003d481c7220 */ /* 0x000fe20000400000 */
[----:B------:R-:W-:Y:S01]  /*70a0*/  @P2 FMUL R32, R32, 0.25 ;  /* 0x3e80000020202820 */ /* 0x000fe20000400000 */
[----:B------:R-:W-:Y:S01]  /*70b0*/  @!P4 FMUL R63, R63, 16777216 ;  /* 0x4b8000003f3fc820 */ /* 0x000fe20000400000 */
[C---:B------:R-:W-:Y:S01]  /*70c0*/  FMUL R83, R72.reuse, R6 ;  /* 0x0000000648537220 */ /* 0x040fe20000400000 */
[----:B------:R-:W-:Y:S01]  /*70d0*/  FMUL R11, R72, R14 ;  /* 0x0000000e480b7220 */ /* 0x000fe20000400000 */
[----:B------:R-:W-:Y:S01]  /*70e0*/  LEA R61, R70, R59, 0x1 ;  /* 0x0000003b463d7211 */ /* 0x000fe200078e08ff */
[----:B------:R-:W-:Y:S01]  /*70f0*/  @P2 FMUL R65, R65, 0.25 ;  /* 0x3e80000041412820 */ /* 0x000fe20000400000 */
        /* <DEDUP_REMOVED lines=13> */
[----:B------:R-:W-:Y:S01]  /*71d0*/  FMUL R93, R72, R31 ;  /* 0x0000001f485d7220 */ /* 0x000fe20000400000 */
[----:B------:R-:W-:Y:S01]  /*71e0*/  @!P4 FMUL R32, R32, 16777216 ;  /* 0x4b8000002020c820 */ /* 0x000fe20000400000 */
[----:B------:R-:W-:Y:S01]  /*71f0*/  FMUL R31, R72, R63 ;  /* 0x0000003f481f7220 */ /* 0x000fe20000400000 */
[----:B------:R-:W-:Y:S01]  /*7200*/  @P2 FMUL R35, R35, 0.25 ;  /* 0x3e80000023232820 */ /* 0x000fe20000400000 */
[----:B------:R-:W-:Y:S01]  /*7210*/  @!P4 FMUL R65, R65, 16777216 ;  /* 0x4b8000004141c820 */ /* 0x000fe20000400000 */
[----:B------:R-:W-:-:S02]  /*7220*/  IMAD R63, R70, 0x2, R61 ;  /* 0x00000002463f7824 */ /* 0x000fc400078e023d */
[----:B------:R-:W-:Y:S01]  /*7230*/  @P2 FMUL R67, R67, 0.25 ;  /* 0x3e80000043432820 */ /* 0x000fe20000400000 */
[----:B------:R-:W-:Y:S01]  /*7240*/  F2FP.BF16.F32.PACK_AB R8, R6, R5 ;  /* 0x000000050608723e */ /* 0x000fe200000010ff */
[----:B------:R-:W-:Y:S01]  /*7250*/  FMUL R88, R72, R32 ;  /* 0x0000002048587220 */ /* 0x000fe20000400000 */
[----:B------:R-:W-:Y:S01]  /*7260*/  F2FP.BF16.F32.PACK_AB R5, R10, R7 ;  /* 0x000000070a05723e */ /* 0x000fe200000010ff */
[----:B------:R-:W-:Y:S01]  /*7270*/  @!P4 FMUL R35, R35, 16777216 ;  /* 0x4b8000002323c820 */ /* 0x000fe20000400000 */
[----:B------:R-:W-:Y:S01]  /*7280*/  F2FP.BF16.F32.PACK_AB R6, R11, R12 ;  /* 0x0000000c0b06723e */ /* 0x000fe200000010ff */
[----:B------:R-:W-:Y:S01]  /*7290*/  FMUL R32, R72, R65 ;  /* 0x0000004148207220 */ /* 0x000fe20000400000 */
[----:B------:R-:W-:Y:S01]  /*72a0*/  F2FP.BF16.F32.PACK_AB R4, R83, R4 ;  /* 0x000000045304723e */ /* 0x000fe200000010ff */
[----:B------:R-:W-:Y:S01]  /*72b0*/  @!P4 FMUL R67, R67, 16777216 ;  /* 0x4b8000004343c820 */ /* 0x000fe20000400000 */
[----:B------:R-:W-:Y:S01]  /*72c0*/  F2FP.BF16.F32.PACK_AB R9, R74, R9 ;  /* 0x000000094a09723e */ /* 0x000fe200000010ff */
[----:B------:R-:W-:Y:S01]  /*72d0*/  @P2 FMUL R21, R21, 0.25 ;  /* 0x3e80000015152820 */ /* 0x000fe20000400000 */
[----:B------:R-:W-:Y:S01]  /*72e0*/  F2FP.BF16.F32.PACK_AB R10, R14, R13 ;  /* 0x0000000d0e0a723e */ /* 0x000fe200000010ff */
[----:B------:R-:W-:Y:S01]  /*72f0*/  @P2 FMUL R23, R23, 0.25 ;  /* 0x3e80000017172820 */ /* 0x000fe20000400000 */
[----:B------:R-:W-:Y:S01]  /*7300*/  F2FP.BF16.F32.PACK_AB R7, R15, R16 ;  /* 0x000000100f07723e */ /* 0x000fe200000010ff */
[----:B------:R-:W-:Y:S01]  /*7310*/  FMUL R97, R72, R35 ;  /* 0x0000002348617220 */ /* 0x000fe20000400000 */
[----:B------:R-:W-:Y:S01]  /*7320*/  F2FP.BF16.F32.PACK_AB R11, R18, R17 ;  /* 0x00000011120b723e */ /* 0x000fe200000010ff */
[----:B------:R-:W-:Y:S01]  /*7330*/  FMUL R35, R72, R67 ;  /* 0x0000004348237220 */ /* 0x000fe20000400000 */
[----:B------:R-:W-:Y:S01]  /*7340*/  LEA R65, R70, R63, 0x1 ;  /* 0x0000003f46417211 */ /* 0x000fe200078e08ff */
[----:B---3--:R-:W-:Y:S01]  /*7350*/  STS.128 [R69], R4 ;  /* 0x0000000445007388 */ /* 0x008fe20000000c00 */
[----:B------:R-:W-:Y:S01]  /*7360*/  @P2 FMUL R36, R36, 0.25 ;  /* 0x3e80000024242820 */ /* 0x000fe20000400000 */
[----:B------:R-:W-:Y:S01]  /*7370*/  @!P4 FMUL R21, R21, 16777216 ;  /* 0x4b8000001515c820 */ /* 0x000fe20000400000 */
[----:B------:R-:W-:Y:S01]  /*7380*/  @!P4 FMUL R23, R23, 16777216 ;  /* 0x4b8000001717c820 */ /* 0x000fe20000400000 */
[----:B------:R-:W-:Y:S01]  /*7390*/  STS.128 [R69+0x400], R8 ;  /* 0x0004000845007388 */ /* 0x000fe20000000c00 */
[----:B------:R-:W-:-:S02]  /*73a0*/  IMAD R67, R70, 0x2, R65 ;  /* 0x0000000246437824 */ /* 0x000fc400078e0241 */
[----:B------:R-:W-:Y:S01]  /*73b0*/  @P2 FMUL R26, R26, 0.25 ;  /* 0x3e8000001a1a2820 */ /* 0x000fe20000400000 */
[----:B------:R-:W-:Y:S01]  /*73c0*/  @!P4 FMUL R36, R36, 16777216 ;  /* 0x4b8000002424c820 */ /* 0x000fe20000400000 */
[C---:B------:R-:W-:Y:S01]  /*73d0*/  FMUL R76, R72.reuse, R21 ;  /* 0x00000015484c7220 */ /* 0x040fe20000400000 */
[----:B------:R-:W-:Y:S01]  /*73e0*/  FMUL R85, R72, R23 ;  /* 0x0000001748557220 */ /* 0x000fe20000400000 */
        /* <DEDUP_REMOVED lines=30> */
[C---:B------:R-:W-:Y:S01]  /*75d0*/  FMUL R92, R72.reuse, R36 ;  /* 0x00000024485c7220 */ /* 0x040fe20000400000 */
[----:B------:R-:W-:Y:S01]  /*75e0*/  FSETP.NEU.AND P2, PT, R107, RZ, PT ;  /* 0x000000ff6b00720b */ /* 0x000fe20003f4d000 */
[----:B------:R-:W-:Y:S01]  /*75f0*/  FMUL R87, R72, R26 ;  /* 0x0000001a48577220 */ /* 0x000fe20000400000 */
[----:B------:R-:W-:Y:S01]  /*7600*/  F2FP.BF16.F32.PACK_AB R36, R85, R76 ;  /* 0x0000004c5524723e */ /* 0x000fe200000010ff */
[----:B------:R-:W-:Y:S01]  /*7610*/  IMAD R85, R70, 0x2, R83 ;  /* 0x0000000246557824 */ /* 0x000fe200078e0253 */
[----:B------:R-:W-:Y:S01]  /*7620*/  FSEL R71, R71, -INF , P2 ;  /* 0xff80000047477808 */ /* 0x000fe20001000000 */
[----:B------:R-:W-:Y:S01]  /*7630*/  @!P4 FMUL R20, R20, 16777216 ;  /* 0x4b8000001414c820 */ /* 0x000fe20000400000 */
[----:B------:R-:W-:Y:S01]  /*7640*/  @!P4 FMUL R37, R37, 16777216 ;  /* 0x4b8000002525c820 */ /* 0x000fe20000400000 */
[----:B------:R-:W-:Y:S01]  /*7650*/  F2FP.BF16.F32.PACK_AB R13, R87, R80 ;  /* 0x00000050570d723e */ /* 0x000fe200000010ff */
[----:B------:R-:W-:Y:S01]  /*7660*/  @!P4 FMUL R30, R30, 16777216 ;  /* 0x4b8000001e1ec820 */ /* 0x000fe20000400000 */
[----:B------:R-:W-:Y:S01]  /*7670*/  LEA R87, R70, R85, 0x1 ;  /* 0x0000005546577211 */ /* 0x000fe200078e08ff */
[C---:B------:R-:W-:Y:S01]  /*7680*/  FMUL R19, R72.reuse, R20 ;  /* 0x0000001448137220 */ /* 0x040fe20000400000 */
[----:B------:R-:W-:Y:S01]  /*7690*/  FFMA R100, R71, 0.69314718246459960938, R100 ;  /* 0x3f31721847647823 */ /* 0x000fe20000000064 */
[----:B------:R-:W-:Y:S01]  /*76a0*/  BAR.SYNC.DEFER_BLOCKING 0x0 ;  /* 0x0000000000007b1d */ /* 0x000fe20000010000 */
[----:B------:R-:W-:Y:S01]  /*76b0*/  FMUL R94, R72, R37 ;  /* 0x00000025485e7220 */ /* 0x000fe20000400000 */
[----:B------:R-:W-:Y:S01]  /*76c0*/  LEA R71, R2, UR28, 0x4 ;  /* 0x0000001c02477c11 */ /* 0x000fe2000f8e20ff */
[----:B------:R-:W-:Y:S01]  /*76d0*/  FMUL R91, R72, R30 ;  /* 0x0000001e485b7220 */ /* 0x000fe20000400000 */
[----:B------:R-:W-:Y:S01]  /*76e0*/  F2FP.BF16.F32.PACK_AB R37, R89, R82 ;  /* 0x000000525925723e */ /* 0x000fe200000010ff */
[----:B------:R-:W-:Y:S01]  /*76f0*/  @!P4 FMUL R29, R29, 16777216 ;  /* 0x4b8000001d1dc820 */ /* 0x000fe20000400000 */
[----:B------:R-:W-:Y:S01]  /*7700*/  IMAD R89, R70, 0x2, R87 ;  /* 0x0000000246597824 */ /* 0x000fe200078e0257 */
[----:B------:R-:W-:Y:S01]  /*7710*/  F2FP.BF16.F32.PACK_AB R12, R78, R19 ;  /* 0x000000134e0c723e */ /* 0x000fe200000010ff */
[----:B------:R-:W-:Y:S01]  /*7720*/  @!P4 FMUL R38, R38, 16777216 ;  /* 0x4b8000002626c820 */ /* 0x000fe20000400000 */
[----:B------:R-:W-:Y:S01]  /*7730*/  FMUL R86, R72, R29 ;  /* 0x0000001d48567220 */ /* 0x000fe20000400000 */
[----:B------:R-:W-:Y:S01]  /*7740*/  F2FP.BF16.F32.PACK_AB R14, R91, R84 ;  /* 0x000000545b0e723e */ /* 0x000fe200000010ff */
[----:B------:R-:W-:Y:S01]  /*7750*/  @!P4 FMUL R34, R34, 16777216 ;  /* 0x4b8000002222c820 */ /* 0x000fe20000400000 */
[----:B------:R-:W-:Y:S01]  /*7760*/  LEA R91, R70, R89, 0x1 ;  /* 0x00000059465b7211 */ /* 0x000fe200078e08ff */
[C---:B------:R-:W-:Y:S01]  /*7770*/  FMUL R99, R72.reuse, R38 ;  /* 0x0000002648637220 */ /* 0x040fe20000400000 */
[----:B------:R-:W-:Y:S01]  /*7780*/  @!P4 FMUL R33, R33, 16777216 ;  /* 0x4b8000002121c820 */ /* 0x000fe20000400000 */
[----:B------:R-:W-:Y:S01]  /*7790*/  FMUL R95, R72, R34 ;  /* 0x00000022485f7220 */ /* 0x000fe20000400000 */
[----:B------:R-:W-:Y:S01]  /*77a0*/  F2FP.BF16.F32.PACK_AB R38, R93, R86 ;  /* 0x000000565d26723e */ /* 0x000fe200000010ff */
[----:B------:R-:W-:-:S02]  /*77b0*/  IMAD R93, R70, 0x2, R91 ;  /* 0x00000002465d7824 */ /* 0x000fc400078e025b */
[----:B------:R-:W-:Y:S01]  /*77c0*/  @!P4 FMUL R39, R39, 16777216 ;  /* 0x4b8000002727c820 */ /* 0x000fe20000400000 */
[----:B------:R-:W-:Y:S01]  /*77d0*/  FMUL R90, R72, R33 ;  /* 0x00000021485a7220 */ /* 0x000fe20000400000 */
[----:B------:R-:W-:Y:S01]  /*77e0*/  F2FP.BF16.F32.PACK_AB R15, R95, R88 ;  /* 0x000000585f0f723e */ /* 0x000fe200000010ff */
[----:B------:R-:W-:Y:S01]  /*77f0*/  @!P4 FMUL R42, R42, 16777216 ;  /* 0x4b8000002a2ac820 */ /* 0x000fe20000400000 */
[----:B------:R-:W-:Y:S01]  /*7800*/  LEA R95, R70, R93, 0x1 ;  /* 0x0000005d465f7211 */ /* 0x000fe200078e08ff */
[----:B------:R-:W-:Y:S01]  /*7810*/  @!P4 FMUL R43, R43, 16777216 ;  /* 0x4b8000002b2bc820 */ /* 0x000fe20000400000 */
[----:B------:R-:W0:Y:S01]  /*7820*/  LDS.128 R16, [R71] ;  /* 0x0000000047107984 */ /* 0x000e220000000c00 */
[----:B------:R-:W-:Y:S01]  /*7830*/  FMUL R101, R72, R39 ;  /* 0x0000002748657220 */ /* 0x000fe20000400000 */
[----:B------:R-:W-:Y:S01]  /*7840*/  @!P4 FMUL R44, R44, 16777216 ;  /* 0x4b8000002c2cc820 */ /* 0x000fe20000400000 */
[----:B------:R-:W-:Y:S01]  /*7850*/  F2FP.BF16.F32.PACK_AB R39, R97, R90 ;  /* 0x0000005a6127723e */ /* 0x000fe200000010ff */
[----:B------:R-:W-:Y:S01]  /*7860*/  LDS.128 R4, [R71+0x800] ;  /* 0x0008000047047984 */ /* 0x000fe20000000c00 */
[----:B------:R-:W-:Y:S01]  /*7870*/  LEA R97, R70, R95, 0x1 ;  /* 0x0000005f46617211 */ /* 0x000fe200078e08ff */
[C---:B------:R-:W-:Y:S01]  /*7880*/  FMUL R103, R72.reuse, R42 ;  /* 0x0000002a48677220 */ /* 0x040fe20000400000 */
[C---:B------:R-:W-:Y:S01]  /*7890*/  FMUL R42, R72.reuse, R43 ;  /* 0x0000002b482a7220 */ /* 0x040fe20000400000 */
[----:B------:R-:W-:Y:S01]  /*78a0*/  BAR.SYNC.DEFER_BLOCKING 0x0 ;  /* 0x0000000000007b1d */ /* 0x000fe20000010000 */
[----:B------:R-:W-:Y:S01]  /*78b0*/  FMUL R43, R72, R44 ;  /* 0x0000002c482b7220 */ /* 0x000fe20000400000 */
[----:B------:R-:W-:Y:S01]  /*78c0*/  @!P4 FMUL R48, R48, 16777216 ;  /* 0x4b8000003030c820 */ /* 0x000fe20000400000 */
[----:B------:R-:W-:Y:S01]  /*78d0*/  F2FP.BF16.F32.PACK_AB R44, R99, R92 ;  /* 0x0000005c632c723e */ /* 0x000fe200000010ff */
[----:B------:R-:W-:Y:S01]  /*78e0*/  @!P4 FMUL R40, R40, 16777216 ;  /* 0x4b8000002828c820 */ /* 0x000fe20000400000 */
[----:B------:R-:W-:-:S02]  /*78f0*/  IMAD R99, R70, 0x2, R97 ;  /* 0x0000000246637824 */ /* 0x000fc400078e0261 */
[C---:B------:R-:W-:Y:S01]  /*7900*/  FMUL R102, R72.reuse, R48 ;  /* 0x0000003048667220 */ /* 0x040fe20000400000 */
[----:B------:R-:W-:Y:S01]  /*7910*/  @!P4 FMUL R45, R45, 16777216 ;  /* 0x4b8000002d2dc820 */ /* 0x000fe20000400000 */
[----:B------:R-:W-:Y:S01]  /*7920*/  @!P4 FMUL R47, R47, 16777216 ;  /* 0x4b8000002f2fc820 */ /* 0x000fe20000400000 */
[----:B------:R-:W-:Y:S01]  /*7930*/  FMUL R96, R72, R40 ;  /* 0x0000002848607220 */ /* 0x000fe20000400000 */
[----:B------:R-:W-:Y:S01]  /*7940*/  F2FP.BF16.F32.PACK_AB R48, R101, R94 ;  /* 0x0000005e6530723e */ /* 0x000fe200000010ff */
[----:B------:R-:W-:Y:S01]  /*7950*/  @!P4 FMUL R50, R50, 16777216 ;  /* 0x4b8000003232c820 */ /* 0x000fe20000400000 */
[----:B------:R-:W-:Y:S01]  /*7960*/  LEA R101, R70, R99, 0x1 ;  /* 0x0000006346657211 */ /* 0x000fe200078e08ff */
[C---:B------:R-:W-:Y:S01]  /*7970*/  FMUL R98, R72.reuse, R45 ;  /* 0x0000002d48627220 */ /* 0x040fe20000400000 */
[C---:B------:R-:W-:Y:S01]  /*7980*/  FMUL R47, R72.reuse, R47 ;  /* 0x0000002f482f7220 */ /* 0x040fe20000400000 */
[----:B------:R-:W-:Y:S01]  /*7990*/  FMUL R105, R72, R50 ;  /* 0x0000003248697220 */ /* 0x000fe20000400000 */
[----:B------:R-:W-:Y:S01]  /*79a0*/  F2FP.BF16.F32.PACK_AB R45, R103, R96 ;  /* 0x00000060672d723e */ /* 0x000fe200000010ff */
[----:B------:R-:W-:-:S02]  /*79b0*/  IMAD R103, R70, 0x2, R101 ;  /* 0x0000000246677824 */ /* 0x000fc400078e0265 */
[----:B------:R-:W-:Y:S01]  /*79c0*/  @!P4 FMUL R46, R46, 16777216 ;  /* 0x4b8000002e2ec820 */ /* 0x000fe20000400000 */
[----:B------:R-:W-:Y:S01]  /*79d0*/  F2FP.BF16.F32.PACK_AB R50, R47, R98 ;  /* 0x000000622f32723e */ /* 0x000fe200000010ff */
[----:B------:R-:W-:Y:S01]  /*79e0*/  IMAD R40, R0, UR5, RZ ;  /* 0x0000000500287c24 */ /* 0x000fe2000f8e02ff */
[----:B------:R-:W-:Y:S01]  /*79f0*/  F2FP.BF16.F32.PACK_AB R47, R105, R102 ;  /* 0x00000066692f723e */ /* 0x000fe200000010ff */
[----:B------:R-:W-:Y:S01]  /*7a00*/  UIMAD.WIDE UR4, UR4, 0x2, URZ ;  /* 0x00000002040478a5 */ /* 0x000fe2000f8e02ff */
[----:B------:R-:W-:Y:S01]  /*7a10*/  LEA R105, R70, R103, 0x1 ;  /* 0x0000006746697211 */ /* 0x000fe200078e08ff */
[----:B------:R-:W-:Y:S01]  /*7a20*/  STS.128 [R69], R12 ;  /* 0x0000000c45007388 */ /* 0x000fe20000000c00 */
[----:B------:R-:W-:Y:S01]  /*7a30*/  FMUL R46, R72, R46 ;  /* 0x0000002e482e7220 */ /* 0x000fe20000400000 */
[----:B------:R-:W-:Y:S01]  /*7a40*/  @!P4 FMUL R41, R41, 16777216 ;  /* 0x4b8000002929c820 */ /* 0x000fe20000400000 */
[----:B------:R-:W-:Y:S01]  /*7a50*/  @!P4 FMUL R49, R49, 16777216 ;  /* 0x4b8000003131c820 */ /* 0x000fe20000400000 */
[----:B------:R2:W-:Y:S01]  /*7a60*/  STS.128 [R69+0x400], R36 ;  /* 0x0004002445007388 */ /* 0x0005e20000000c00 */
[----:B------:R-:W-:-:S02]  /*7a70*/  IMAD R107, R70, 0x2, R105 ;  /* 0x00000002466b7824 */ /* 0x000fc400078e0269 */
[----:B------:R-:W-:Y:S01]  /*7a80*/  @!P4 FMUL R51, R51, 16777216 ;  /* 0x4b8000003333c820 */ /* 0x000fe20000400000 */
[C---:B------:R-:W-:Y:S01]  /*7a90*/  FMUL R41, R72.reuse, R41 ;  /* 0x0000002948297220 */ /* 0x040fe20000400000 */
[----:B------:R-:W-:Y:S01]  /*7aa0*/  BAR.SYNC.DEFER_BLOCKING 0x0 ;  /* 0x0000000000007b1d */ /* 0x000fe20000010000 */
[----:B------:R-:W-:Y:S01]  /*7ab0*/  FMUL R104, R72, R49 ;  /* 0x0000003148687220 */ /* 0x000fe20000400000 */
[----:B------:R-:W-:Y:S01]  /*7ac0*/  LEA R109, R70, R107, 0x1 ;  /* 0x0000006b466d7211 */ /* 0x000fe200078e08ff */
[----:B------:R-:W-:Y:S01]  /*7ad0*/  FMUL R51, R72, R51 ;  /* 0x0000003348337220 */ /* 0x000fe20000400000 */
[----:B------:R-:W-:Y:S01]  /*7ae0*/  F2FP.BF16.F32.PACK_AB R46, R46, R43 ;  /* 0x0000002b2e2e723e */ /* 0x000fe200000010ff */
[----:B------:R-:W-:Y:S01]  /*7af0*/  @!P4 FMUL R56, R56, 16777216 ;  /* 0x4b8000003838c820 */ /* 0x000fe20000400000 */
[----:B------:R-:W-:Y:S01]  /*7b00*/  F2FP.BF16.F32.PACK_AB R49, R42, R41 ;  /* 0x000000292a31723e */ /* 0x000fe200000010ff */
[----:B------:R-:W-:Y:S01]  /*7b10*/  IMAD R111, R70, 0x2, R109 ;  /* 0x00000002466f7824 */ /* 0x000fe200078e026d */
[----:B------:R-:W-:Y:S01]  /*7b20*/  F2FP.BF16.F32.PACK_AB R51, R51, R104 ;  /* 0x000000683333723e */ /* 0x000fe200000010ff */
[----:B------:R-:W-:Y:S01]  /*7b30*/  FMUL R21, R72, R56 ;  /* 0x0000003848157220 */ /* 0x000fe20000400000 */
[----:B------:R-:W-:Y:S01]  /*7b40*/  @!P4 FMUL R62, R62, 16777216 ;  /* 0x4b8000003e3ec820 */ /* 0x000fe20000400000 */
[----:B------:R-:W-:Y:S01]  /*7b50*/  @!P4 FMUL R52, R52, 16777216 ;  /* 0x4b8000003434c820 */ /* 0x000fe20000400000 */
[----:B------:R-:W-:Y:S01]  /*7b60*/  LEA R113, R70, R111, 0x1 ;  /* 0x0000006f46717211 */ /* 0x000fe200078e08ff */
[----:B--2---:R-:W-:-:S02]  /*7b70*/  IMAD.SHL.U32 R37, R40, 0x2, RZ ;  /* 0x0000000228257824 */ /* 0x004fc400078e00ff */
[----:B------:R-:W-:Y:S01]  /*7b80*/  FMUL R33, R72, R62 ;  /* 0x0000003e48217220 */ /* 0x000fe20000400000 */
[----:B------:R-:W-:-:S04]  /*7b90*/  IMAD.HI R40, R40, 0x2, RZ ;  /* 0x0000000228287827 */ /* 0x000fc800078e02ff */
[----:B------:R-:W-:Y:S01]  /*7ba0*/  @!P4 FMUL R54, R54, 16777216 ;  /* 0x4b8000003636c820 */ /* 0x000fe20000400000 */
[----:B------:R-:W-:Y:S01]  /*7bb0*/  @!P4 FMUL R58, R58, 16777216 ;  /* 0x4b8000003a3ac820 */ /* 0x000fe20000400000 */
[----:B-1----:R-:W-:Y:S01]  /*7bc0*/  IADD3 R162, P1, P2, R37, UR6, R162 ;  /* 0x0000000625a27c10 */ /* 0x002fe2000fa3e0a2 */
[----:B------:R-:W-:Y:S02]  /*7bd0*/  IMAD R115, R70, 0x2, R113 ;  /* 0x0000000246737824 */ /* 0x000fe400078e0271 */
[----:B------:R-:W-:Y:S01]  /*7be0*/  @!P4 FMUL R60, R60, 16777216 ;  /* 0x4b8000003c3cc820 */ /* 0x000fe20000400000 */
[----:B------:R-:W-:Y:S01]  /*7bf0*/  @!P4 FMUL R64, R64, 16777216 ;  /* 0x4b8000004040c820 */ /* 0x000fe20000400000 */
[----:B------:R-:W-:Y:S01]  /*7c00*/  IADD3.X R170, PT, PT, R40, UR5, R163, P1, P2 ;  /* 0x0000000528aa7c10 */ /* 0x000fe20008fe44a3 */
[----:B------:R-:W-:Y:S01]  /*7c10*/  @!P4 FMUL R66, R66, 16777216 ;  /* 0x4b8000004242c820 */ /* 0x000fe20000400000 */
[----:B------:R-:W1:Y:S01]  /*7c20*/  LDS.128 R8, [R71] ;  /* 0x0000000047087984 */ /* 0x000e620000000c00 */
[----:B------:R-:W-:Y:S01]  /*7c30*/  LEA R117, R70, R115, 0x1 ;  /* 0x0000007346757211 */ /* 0x000fe200078e08ff */
[----:B------:R-:W-:Y:S01]  /*7c40*/  FMUL R20, R72, R52 ;  /* 0x0000003448147220 */ /* 0x000fe20000400000 */
[-C--:B------:R-:W-:Y:S01]  /*7c50*/  LEA R38, P2, R75, R162.reuse, 0x1 ;  /* 0x000000a24b267211 */ /* 0x080fe200078408ff */
[----:B------:R-:W-:Y:S01]  /*7c60*/  LDS.128 R12, [R71+0x800] ;  /* 0x00080000470c7984 */ /* 0x000fe20000000c00 */
[----:B------:R-:W-:Y:S01]  /*7c70*/  LEA R40, P3, R77, R162, 0x1 ;  /* 0x000000a24d287211 */ /* 0x000fe200078608ff */
[----:B------:R-:W-:Y:S01]  /*7c80*/  IMAD R119, R70, 0x2, R117 ;  /* 0x0000000246777824 */ /* 0x000fe200078e0275 */
[-C--:B------:R-:W-:Y:S01]  /*7c90*/  LEA.HI.X.SX32 R39, R75, R170.reuse, 0x1, P2 ;  /* 0x000000aa4b277211 */ /* 0x080fe200010f0eff */
[----:B------:R-:W-:Y:S01]  /*7ca0*/  BAR.SYNC.DEFER_BLOCKING 0x0 ;  /* 0x0000000000007b1d */ /* 0x000fe20000010000 */
[----:B------:R-:W-:Y:S01]  /*7cb0*/  LEA.HI.X.SX32 R41, R77, R170, 0x1, P3 ;  /* 0x000000aa4d297211 */ /* 0x000fe200018f0eff */
[----:B------:R-:W-:Y:S01]  /*7cc0*/  FMUL R23, R72, R54 ;  /* 0x0000003648177220 */ /* 0x000fe20000400000 */
[----:B------:R-:W-:Y:S01]  /*7cd0*/  LEA R121, R70, R119, 0x1 ;  /* 0x0000007746797211 */ /* 0x000fe200078e08ff */
[C---:B------:R-:W-:Y:S01]  /*7ce0*/  FMUL R30, R72.reuse, R58 ;  /* 0x0000003a481e7220 */ /* 0x040fe20000400000 */
[C---:B------:R-:W-:Y:S01]  /*7cf0*/  FMUL R26, R72.reuse, R60 ;  /* 0x0000003c481a7220 */ /* 0x040fe20000400000 */
[C---:B------:R-:W-:Y:S01]  /*7d00*/  FMUL R29, R72.reuse, R64 ;  /* 0x00000040481d7220 */ /* 0x040fe20000400000 */
[----:B------:R-:W-:Y:S01]  /*7d10*/  FMUL R34, R72, R66 ;  /* 0x0000004248227220 */ /* 0x000fe20000400000 */
[----:B------:R-:W-:Y:S01]  /*7d20*/  IMAD R123, R70, 0x2, R121 ;  /* 0x00000002467b7824 */ /* 0x000fe200078e0279 */
[----:B------:R-:W-:Y:S01]  /*7d30*/  LEA R36, P1, R73, R162, 0x1 ;  /* 0x000000a249247211 */ /* 0x000fe200078208ff */
[----:B------:R-:W2:Y:S01]  /*7d40*/  LDCU UR4, c[0x0][0x3ec] ;  /* 0x00007d80ff0477ac */ /* 0x000ea20008000800 */
[----:B------:R-:W-:-:S02]  /*7d50*/  F2FP.BF16.F32.PACK_AB R24, R25, R24 ;  /* 0x000000181918723e */ /* 0x000fc400000010ff */
[C---:B------:R-:W-:Y:S02]  /*7d60*/  LEA R125, R70.reuse, R123, 0x1 ;  /* 0x0000007b467d7211 */ /* 0x040fe400078e08ff */
[----:B------:R-:W-:Y:S02]  /*7d70*/  LEA.HI.X.SX32 R37, R73, R170, 0x1, P1 ;  /* 0x000000aa49257211 */ /* 0x000fe400008f0eff */
[----:B------:R-:W-:Y:S01]  /*7d80*/  LEA R42, P1, R79, R162, 0x1 ;  /* 0x000000a24f2a7211 */ /* 0x000fe200078208ff */
[C---:B------:R-:W-:Y:S01]  /*7d90*/  IMAD R127, R70.reuse, 0x2, R125 ;  /* 0x00000002467f7824 */ /* 0x040fe200078e027d */
[----:B------:R-:W-:Y:S02]  /*7da0*/  F2FP.BF16.F32.PACK_AB R25, R27, R22 ;  /* 0x000000161b19723e */ /* 0x000fe400000010ff */
[----:B------:R-:W-:Y:S02]  /*7db0*/  LEA.HI.X.SX32 R43, R79, R170, 0x1, P1 ;  /* 0x000000aa4f2b7211 */ /* 0x000fe400008f0eff */
[----:B------:R-:W-:Y:S01]  /*7dc0*/  LEA R129, R70, R127, 0x1 ;  /* 0x0000007f46817211 */ /* 0x000fe200078e08ff */
[----:B------:R3:W-:Y:S01]  /*7dd0*/  STS.128 [R69], R44 ;  /* 0x0000002c45007388 */ /* 0x0007e20000000c00 */
[----:B------:R-:W-:-:S02]  /*7de0*/  LEA R52, P1, R55, R162, 0x1 ;  /* 0x000000a237347211 */ /* 0x000fc400078208ff */
[----:B------:R-:W-:Y:S01]  /*7df0*/  F2FP.BF16.F32.PACK_AB R20, R23, R20 ;  /* 0x000000141714723e */ /* 0x000fe200000010ff */
[----:B------:R4:W-:Y:S01]  /*7e00*/  STS.128 [R69+0x400], R48 ;  /* 0x0004003045007388 */ /* 0x0009e20000000c00 */
[----:B------:R-:W-:Y:S01]  /*7e10*/  IMAD R131, R70, 0x2, R129 ;  /* 0x0000000246837824 */ /* 0x000fe200078e0281 */
[----:B------:R-:W-:Y:S01]  /*7e20*/  F2FP.BF16.F32.PACK_AB R22, R33, R26 ;  /* 0x0000001a2116723e */ /* 0x000fe200000010ff */
[----:B--2---:R-:W-:Y:S01]  /*7e30*/  UIMAD UR4, UR29, UR4, URZ ;  /* 0x000000041d0472a4 */ /* 0x004fe2000f8e02ff */
[----:B------:R-:W-:Y:S02]  /*7e40*/  F2FP.BF16.F32.PACK_AB R21, R30, R21 ;  /* 0x000000151e15723e */ /* 0x000fe400000010ff */
[----:B------:R-:W-:Y:S01]  /*7e50*/  LEA R133, R70, R131, 0x1 ;  /* 0x0000008346857211 */ /* 0x000fe200078e08ff */
[----:B------:R-:W-:Y:S01]  /*7e60*/  USHF.L.U32 UR6, UR4, 0x2, URZ ;  /* 0x0000000204067899 */ /* 0x000fe200080006ff */
[----:B------:R-:W-:Y:S01]  /*7e70*/  F2FP.BF16.F32.PACK_AB R26, R31, R28 ;  /* 0x0000001c1f1a723e */ /* 0x000fe200000010ff */
[----:B------:R-:W-:Y:S01]  /*7e80*/  UIMAD.WIDE UR4, UR4, 0x4, URZ ;  /* 0x00000004040478a5 */ /* 0x000fe2000f8e02ff */
[----:B------:R-:W-:Y:S01]  /*7e90*/  F2FP.BF16.F32.PACK_AB R23, R34, R29 ;  /* 0x0000001d2217723e */ /* 0x000fe200000010ff */
[----:B------:R-:W-:Y:S01]  /*7ea0*/  BAR.SYNC.DEFER_BLOCKING 0x0 ;  /* 0x0000000000007b1d */ /* 0x000fe20000010000 */
[----:B---3--:R-:W-:-:S02]  /*7eb0*/  LEA R44, P2, R81, R162, 0x1 ;  /* 0x000000a2512c7211 */ /* 0x008fc400078408ff */
[----:B------:R-:W-:Y:S02]  /*7ec0*/  LEA R46, P3, R53, R162, 0x1 ;  /* 0x000000a2352e7211 */ /* 0x000fe400078608ff */
[----:B------:R-:W-:Y:S02]  /*7ed0*/  LEA.HI.X.SX32 R45, R81, R170, 0x1, P2 ;  /* 0x000000aa512d7211 */ /* 0x000fe400010f0eff */
[----:B----4-:R-:W-:Y:S02]  /*7ee0*/  LEA R48, P2, R57, R162, 0x1 ;  /* 0x000000a239307211 */ /* 0x010fe400078408ff */
[-C--:B------:R-:W-:Y:S02]  /*7ef0*/  LEA.HI.X.SX32 R47, R53, R170.reuse, 0x1, P3 ;  /* 0x000000aa352f7211 */ /* 0x080fe400018f0eff */
[----:B------:R-:W-:Y:S02]  /*7f00*/  LEA.HI.X.SX32 R49, R57, R170, 0x1, P2 ;  /* 0x000000aa39317211 */ /* 0x000fe400010f0eff */
[----:B------:R-:W-:-:S02]  /*7f10*/  LEA R56, P2, R63, R162, 0x1 ;  /* 0x000000a23f387211 */ /* 0x000fc400078408ff */
[----:B------:R-:W-:Y:S02]  /*7f20*/  LEA R50, P3, R59, R162, 0x1 ;  /* 0x000000a23b327211 */ /* 0x000fe400078608ff */
[----:B------:R-:W-:Y:S02]  /*7f30*/  LEA.HI.X.SX32 R57, R63, R170, 0x1, P2 ;  /* 0x000000aa3f397211 */ /* 0x000fe400010f0eff */
[----:B------:R-:W-:Y:S02]  /*7f40*/  LEA R62, P2, R83, R162, 0x1 ;  /* 0x000000a2533e7211 */ /* 0x000fe400078408ff */
[-C--:B------:R-:W-:Y:S02]  /*7f50*/  LEA.HI.X.SX32 R51, R59, R170.reuse, 0x1, P3 ;  /* 0x000000aa3b337211 */ /* 0x080fe400018f0eff */
[----:B------:R-:W-:Y:S01]  /*7f60*/  LEA.HI.X.SX32 R63, R83, R170, 0x1, P2 ;  /* 0x000000aa533f7211 */ /* 0x000fe200010f0eff */
[----:B------:R-:W2:Y:S01]  /*7f70*/  LDS.128 R28, [R71] ;  /* 0x00000000471c7984 */ /* 0x000ea20000000c00 */
[----:B------:R-:W-:-:S02]  /*7f80*/  LEA R72, P2, R89, R162, 0x1 ;  /* 0x000000a259487211 */ /* 0x000fc400078408ff */
[----:B------:R-:W-:Y:S02]  /*7f90*/  LEA R58, P3, R65, R162, 0x1 ;  /* 0x000000a2413a7211 */ /* 0x000fe400078608ff */
[----:B------:R-:W-:Y:S02]  /*7fa0*/  LEA.HI.X.SX32 R73, R89, R170, 0x1, P2 ;  /* 0x000000aa59497211 */ /* 0x000fe400010f0eff */
[----:B------:R-:W-:Y:S02]  /*7fb0*/  LEA R76, P2, R95, R162, 0x1 ;  /* 0x000000a25f4c7211 */ /* 0x000fe400078408ff */
[----:B------:R-:W-:Y:S02]  /*7fc0*/  LEA.HI.X.SX32 R59, R65, R170, 0x1, P3 ;  /* 0x000000aa413b7211 */ /* 0x000fe400018f0eff */
[----:B------:R-:W-:Y:S02]  /*7fd0*/  LEA R64, P3, R85, R162, 0x1 ;  /* 0x000000a255407211 */ /* 0x000fe400078608ff */
[----:B------:R-:W-:-:S02]  /*7fe0*/  LEA.HI.X.SX32 R77, R95, R170, 0x1, P2 ;  /* 0x000000aa5f4d7211 */ /* 0x000fc400010f0eff */
[----:B------:R-:W-:Y:S02]  /*7ff0*/  LEA R84, P2, R101, R162, 0x1 ;  /* 0x000000a265547211 */ /* 0x000fe400078408ff */
[-C--:B------:R-:W-:Y:S02]  /*8000*/  LEA.HI.X.SX32 R65, R85, R170.reuse, 0x1, P3 ;  /* 0x000000aa55417211 */ /* 0x080fe400018f0eff */
[-C--:B------:R-:W-:Y:S01]  /*8010*/  LEA.HI.X.SX32 R85, R101, R170.reuse, 0x1, P2 ;  /* 0x000000aa65557211 */ /* 0x080fe200010f0eff */
[C---:B------:R-:W-:Y:S01]  /*8020*/  IMAD R101, R70.reuse, 0x2, R133 ;  /* 0x0000000246657824 */ /* 0x040fe200078e0285 */
[----:B------:R-:W-:Y:S02]  /*8030*/  LEA.HI.X.SX32 R53, R55, R170, 0x1, P1 ;  /* 0x000000aa37357211 */ /* 0x000fe400008f0eff */
[----:B------:R-:W-:Y:S02]  /*8040*/  LEA R54, P1, R61, R162, 0x1 ;  /* 0x000000a23d367211 */ /* 0x000fe400078208ff */
[----:B------:R-:W-:-:S02]  /*8050*/  LEA R135, R70, R101, 0x1 ;  /* 0x0000006546877211 */ /* 0x000fc400078e08ff */
[----:B------:R-:W-:Y:S02]  /*8060*/  LEA.HI.X.SX32 R55, R61, R170, 0x1, P1 ;  /* 0x000000aa3d377211 */ /* 0x000fe400008f0eff */
[-C--:B------:R-:W-:Y:S01]  /*8070*/  LEA R60, P1, R67, R162.reuse, 0x1 ;  /* 0x000000a2433c7211 */ /* 0x080fe200078208ff */
[C---:B------:R-:W-:Y:S01]  /*8080*/  IMAD R137, R70.reuse, 0x2, R135 ;  /* 0x0000000246897824 */ /* 0x040fe200078e0287 */
[----:B------:R-:W-:Y:S02]  /*8090*/  LEA R66, P3, R91, R162, 0x1 ;  /* 0x000000a25b427211 */ /* 0x000fe400078608ff */
        /* <DEDUP_REMOVED lines=11> */
[----:B------:R-:W-:Y:S01]  /*8150*/  LEA R92, P1, R105, R162, 0x1 ;  /* 0x000000a2695c7211 */ /* 0x000fe200078208ff */
[C---:B------:R-:W-:Y:S01]  /*8160*/  IMAD R145, R70.reuse, 0x2, R143 ;  /* 0x0000000246917824 */ /* 0x040fe200078e028f */
[-C--:B------:R-:W-:Y:S02]  /*8170*/  LEA.HI.X.SX32 R67, R91, R170.reuse, 0x1, P3 ;  /* 0x000000aa5b437211 */ /* 0x080fe400018f0eff */
[----:B------:R-:W-:Y:S02]  /*8180*/  LEA.HI.X.SX32 R93, R105, R170, 0x1, P1 ;  /* 0x000000aa695d7211 */ /* 0x000fe400008f0eff */
[----:B------:R-:W-:Y:S02]  /*8190*/  LEA R94, P1, R111, R162, 0x1 ;  /* 0x000000a26f5e7211 */ /* 0x000fe400078208ff */
[----:B------:R-:W-:-:S02]  /*81a0*/  LEA R147, R70, R145, 0x1 ;  /* 0x0000009146937211 */ /* 0x000fc400078e08ff */
[----:B------:R-:W-:Y:S02]  /*81b0*/  LEA.HI.X.SX32 R95, R111, R170, 0x1, P1 ;  /* 0x000000aa6f5f7211 */ /* 0x000fe400008f0eff */
[-C--:B------:R-:W-:Y:S01]  /*81c0*/  LEA R106, P1, R117, R162.reuse, 0x1 ;  /* 0x000000a2756a7211 */ /* 0x080fe200078208ff */
[----:B------:R-:W-:Y:S01]  /*81d0*/  IMAD R149, R70, 0x2, R147 ;  /* 0x0000000246957824 */ /* 0x000fe200078e0293 */
[----:B------:R-:W-:Y:S02]  /*81e0*/  LEA R78, P3, R97, R162, 0x1 ;  /* 0x000000a2614e7211 */ /* 0x000fe400078608ff */
[----:B------:R-:W-:Y:S02]  /*81f0*/  LEA.HI.X.SX32 R91, R107, R170, 0x1, P2 ;  /* 0x000000aa6b5b7211 */ /* 0x000fe400010f0eff */
[----:B------:R-:W-:Y:S02]  /*8200*/  LEA R98, P2, R113, R162, 0x1 ;  /* 0x000000a271627211 */ /* 0x000fe400078408ff */
[----:B------:R-:W-:-:S02]  /*8210*/  LEA.HI.X.SX32 R107, R117, R170, 0x1, P1 ;  /* 0x000000aa756b7211 */ /* 0x000fc400008f0eff */
[----:B------:R-:W-:Y:S02]  /*8220*/  LEA R112, P1, R123, R162, 0x1 ;  /* 0x000000a27b707211 */ /* 0x000fe400078208ff */
[C---:B------:R-:W-:Y:S02]  /*8230*/  LEA R151, R70.reuse, R149, 0x1 ;  /* 0x0000009546977211 */ /* 0x040fe400078e08ff */
[----:B------:R-:W-:Y:S02]  /*8240*/  LEA.HI.X.SX32 R79, R97, R170, 0x1, P3 ;  /* 0x000000aa614f7211 */ /* 0x000fe400018f0eff */
[----:B------:R-:W-:Y:S01]  /*8250*/  LEA R82, P3, R103, R162, 0x1 ;  /* 0x000000a267527211 */ /* 0x000fe200078608ff */
[----:B------:R-:W-:Y:S01]  /*8260*/  IMAD R153, R70, 0x2, R151 ;  /* 0x0000000246997824 */ /* 0x000fe200078e0297 */
[----:B------:R-:W-:Y:S02]  /*8270*/  LEA.HI.X.SX32 R99, R113, R170, 0x1, P2 ;  /* 0x000000aa71637211 */ /* 0x000fe400010f0eff */
[----:B------:R-:W-:-:S02]  /*8280*/  LEA R102, P2, R119, R162, 0x1 ;  /* 0x000000a277667211 */ /* 0x000fc400078408ff */
[----:B------:R-:W-:Y:S02]  /*8290*/  LEA.HI.X.SX32 R113, R123, R170, 0x1, P1 ;  /* 0x000000aa7b717211 */ /* 0x000fe400008f0eff */
[----:B------:R-:W-:Y:S02]  /*82a0*/  LEA R118, P1, R129, R162, 0x1 ;  /* 0x000000a281767211 */ /* 0x000fe400078208ff */
[-C--:B------:R-:W-:Y:S02]  /*82b0*/  LEA.HI.X.SX32 R83, R103, R170.reuse, 0x1, P3 ;  /* 0x000000aa67537211 */ /* 0x080fe400018f0eff */
[-C--:B------:R-:W-:Y:S02]  /*82c0*/  LEA.HI.X.SX32 R103, R119, R170.reuse, 0x1, P2 ;  /* 0x000000aa77677211 */ /* 0x080fe400010f0eff */
[----:B------:R-:W-:Y:S02]  /*82d0*/  LEA.HI.X.SX32 R119, R129, R170, 0x1, P1 ;  /* 0x000000aa81777211 */ /* 0x000fe400008f0eff */
[----:B------:R-:W-:-:S02]  /*82e0*/  LEA R122, P1, R101, R162, 0x1 ;  /* 0x000000a2657a7211 */ /* 0x000fc400078208ff */
[C---:B------:R-:W-:Y:S02]  /*82f0*/  LEA R155, R70.reuse, R153, 0x1 ;  /* 0x00000099469b7211 */ /* 0x040fe400078e08ff */
[----:B------:R-:W-:Y:S02]  /*8300*/  LEA R88, P3, R109, R162, 0x1 ;  /* 0x000000a26d587211 */ /* 0x000fe400078608ff */
[-C--:B------:R-:W-:Y:S01]  /*8310*/  LEA.HI.X.SX32 R123, R101, R170.reuse, 0x1, P1 ;  /* 0x000000aa657b7211 */ /* 0x080fe200008f0eff */
[C---:B------:R-:W-:Y:S01]  /*8320*/  IMAD R101, R70.reuse, 0x2, R155 ;  /* 0x0000000246657824 */ /* 0x040fe200078e029b */
[----:B------:R-:W-:Y:S02]  /*8330*/  LEA.HI.X.SX32 R89, R109, R170, 0x1, P3 ;  /* 0x000000aa6d597211 */ /* 0x000fe400018f0eff */
[----:B------:R-:W-:Y:S02]  /*8340*/  LEA R96, P3, R115, R162, 0x1 ;  /* 0x000000a273607211 */ /* 0x000fe400078608ff */
[----:B------:R-:W-:-:S02]  /*8350*/  LEA R157, R70, R101, 0x1 ;  /* 0x00000065469d7211 */ /* 0x000fc400078e08ff */
[----:B------:R-:W-:Y:S02]  /*8360*/  LEA.HI.X.SX32 R97, R115, R170, 0x1, P3 ;  /* 0x000000aa73617211 */ /* 0x000fe400018f0eff */
[----:B------:R-:W-:Y:S01]  /*8370*/  F2FP.BF16.F32.PACK_AB R27, R35, R32 ;  /* 0x00000020231b723e */ /* 0x000fe200000010ff */
[----:B------:R-:W-:Y:S01]  /*8380*/  IMAD R159, R70, 0x2, R157 ;  /* 0x00000002469f7824 */ /* 0x000fe200078e029d */
[-C--:B------:R-:W-:Y:S01]  /*8390*/  LEA R104, P3, R121, R162.reuse, 0x1 ;  /* 0x000000a279687211 */ /* 0x080fe200078608ff */
[----:B------:R-:W3:Y:S01]  /*83a0*/  LDS.128 R32, [R71+0x800] ;  /* 0x0008000047207984 */ /* 0x000ee20000000c00 */
[----:B------:R-:W-:Y:S01]  /*83b0*/  BAR.SYNC.DEFER_BLOCKING 0x0 ;  /* 0x0000000000007b1d */ /* 0x000fe20000010000 */
[----:B------:R-:W-:Y:S02]  /*83c0*/  LEA R110, P2, R125, R162, 0x1 ;  /* 0x000000a27d6e7211 */ /* 0x000fe400078408ff */
[----:B------:R-:W-:Y:S02]  /*83d0*/  LEA.HI.X.SX32 R105, R121, R170, 0x1, P3 ;  /* 0x000000aa79697211 */ /* 0x000fe400018f0eff */
[----:B------:R-:W-:-:S02]  /*83e0*/  LEA R108, P3, R127, R162, 0x1 ;  /* 0x000000a27f6c7211 */ /* 0x000fc400078608ff */
[----:B------:R-:W-:Y:S02]  /*83f0*/  LEA.HI.X.SX32 R111, R125, R170, 0x1, P2 ;  /* 0x000000aa7d6f7211 */ /* 0x000fe400010f0eff */
[----:B------:R-:W-:Y:S02]  /*8400*/  LEA R116, P2, R131, R162, 0x1 ;  /* 0x000000a283747211 */ /* 0x000fe400078408ff */
[C---:B------:R-:W-:Y:S02]  /*8410*/  LEA R161, R70.reuse, R159, 0x1 ;  /* 0x0000009f46a17211 */ /* 0x040fe400078e08ff */
[----:B------:R-:W-:Y:S02]  /*8420*/  LEA.HI.X.SX32 R109, R127, R170, 0x1, P3 ;  /* 0x000000aa7f6d7211 */ /* 0x000fe400018f0eff */
[----:B------:R-:W-:Y:S01]  /*8430*/  LEA R114, P3, R133, R162, 0x1 ;  /* 0x000000a285727211 */ /* 0x000fe200078608ff */
[----:B------:R-:W-:Y:S01]  /*8440*/  IMAD R163, R70, 0x2, R161 ;  /* 0x0000000246a37824 */ /* 0x000fe200078e02a1 */
[----:B------:R-:W-:-:S02]  /*8450*/  LEA.HI.X.SX32 R117, R131, R170, 0x1, P2 ;  /* 0x000000aa83757211 */ /* 0x000fc400010f0eff */
[-C--:B------:R-:W-:Y:S02]  /*8460*/  LEA R120, P2, R135, R162.reuse, 0x1 ;  /* 0x000000a287787211 */ /* 0x080fe400078408ff */
[----:B------:R-:W-:Y:S02]  /*8470*/  LEA R130, P1, R139, R162, 0x1 ;  /* 0x000000a28b827211 */ /* 0x000fe400078208ff */
[----:B------:R-:W-:Y:S01]  /*8480*/  LEA.HI.X.SX32 R115, R133, R170, 0x1, P3 ;  /* 0x000000aa85737211 */ /* 0x000fe200018f0eff */
[----:B------:R-:W-:Y:S01]  /*8490*/  STS.128 [R69], R20 ;  /* 0x0000001445007388 */ /* 0x000fe20000000c00 */
[----:B------:R-:W-:Y:S02]  /*84a0*/  LEA R124, P3, R137, R162, 0x1 ;  /* 0x000000a2897c7211 */ /* 0x000fe400078608ff */
[-C--:B------:R-:W-:Y:S01]  /*84b0*/  LEA.HI.X.SX32 R121, R135, R170.reuse, 0x1, P2 ;  /* 0x000000aa87797211 */ /* 0x080fe200010f0eff */
[----:B------:R-:W-:Y:S01]  /*84c0*/  STS.128 [R69+0x400], R24 ;  /* 0x0004001845007388 */ /* 0x000fe20000000c00 */
[----:B------:R-:W-:Y:S01]  /*84d0*/  LEA.HI.X.SX32 R131, R139, R170, 0x1, P1 ;  /* 0x000000aa8b837211 */ /* 0x000fe200008f0eff */
[----:B------:R-:W-:Y:S01]  /*84e0*/  BAR.SYNC.DEFER_BLOCKING 0x0 ;  /* 0x0000000000007b1d */ /* 0x000fe20000010000 */
[----:B------:R-:W-:-:S02]  /*84f0*/  LEA R126, P2, R141, R162, 0x1 ;  /* 0x000000a28d7e7211 */ /* 0x000fc400078408ff */
[----:B------:R-:W-:Y:S02]  /*8500*/  LEA R136, P1, R145, R162, 0x1 ;  /* 0x000000a291887211 */ /* 0x000fe400078208ff */
[C---:B------:R-:W-:Y:S02]  /*8510*/  LEA R165, R70.reuse, R163, 0x1 ;  /* 0x000000a346a57211 */ /* 0x040fe400078e08ff */
[-C--:B------:R-:W-:Y:S02]  /*8520*/  LEA.HI.X.SX32 R125, R137, R170.reuse, 0x1, P3 ;  /* 0x000000aa897d7211 */ /* 0x080fe400018f0eff */
[-C--:B------:R-:W-:Y:S01]  /*8530*/  LEA.HI.X.SX32 R127, R141, R170.reuse, 0x1, P2 ;  /* 0x000000aa8d7f7211 */ /* 0x080fe200010f0eff */
[----:B------:R-:W-:Y:S01]  /*8540*/  IMAD R167, R70, 0x2, R165 ;  /* 0x0000000246a77824 */ /* 0x000fe200078e02a5 */
[----:B------:R-:W-:Y:S02]  /*8550*/  LEA.HI.X.SX32 R137, R145, R170, 0x1, P1 ;  /* 0x000000aa91897211 */ /* 0x000fe400008f0eff */
[----:B------:R-:W-:-:S02]  /*8560*/  LEA R128, P3, R143, R162, 0x1 ;  /* 0x000000a28f807211 */ /* 0x000fc400078608ff */
[-C--:B------:R-:W-:Y:S02]  /*8570*/  LEA R134, P2, R147, R162.reuse, 0x1 ;  /* 0x000000a293867211 */ /* 0x080fe400078408ff */
[----:B------:R-:W-:Y:S02]  /*8580*/  LEA R138, P1, R151, R162, 0x1 ;  /* 0x000000a2978a7211 */ /* 0x000fe400078208ff */
[-C--:B------:R-:W-:Y:S02]  /*8590*/  LEA.HI.X.SX32 R129, R143, R170.reuse, 0x1, P3 ;  /* 0x000000aa8f817211 */ /* 0x080fe400018f0eff */
[-C--:B------:R-:W-:Y:S02]  /*85a0*/  LEA.HI.X.SX32 R135, R147, R170.reuse, 0x1, P2 ;  /* 0x000000aa93877211 */ /* 0x080fe400010f0eff */
[----:B------:R-:W-:Y:S01]  /*85b0*/  LEA.HI.X.SX32 R139, R151, R170, 0x1, P1 ;  /* 0x000000aa978b7211 */ /* 0x000fe200008f0eff */
[----:B------:R-:W4:Y:S01]  /*85c0*/  LDS.128 R20, [R71] ;  /* 0x0000000047147984 */ /* 0x000f220000000c00 */
[----:B------:R-:W-:-:S02]  /*85d0*/  LEA R132, P3, R149, R162, 0x1 ;  /* 0x000000a295847211 */ /* 0x000fc400078608ff */
[-C--:B------:R-:W-:Y:S01]  /*85e0*/  LEA R140, P2, R153, R162.reuse, 0x1 ;  /* 0x000000a2998c7211 */ /* 0x080fe200078408ff */
[----:B0-----:R0:W-:Y:S01]  /*85f0*/  STG.E.U16 desc[UR32][R36.64], R16 ;  /* 0x0000001024007986 */ /* 0x0011e2000c101520 */
[----:B------:R-:W-:Y:S02]  /*8600*/  LEA R144, P1, R101, R162, 0x1 ;  /* 0x000000a265907211 */ /* 0x000fe400078208ff */
[C---:B------:R-:W-:Y:S02]  /*8610*/  LEA R169, R70.reuse, R167, 0x1 ;  /* 0x000000a746a97211 */ /* 0x040fe400078e08ff */
[-C--:B------:R-:W-:Y:S02]  /*8620*/  LEA.HI.X.SX32 R133, R149, R170.reuse, 0x1, P3 ;  /* 0x000000aa95857211 */ /* 0x080fe400018f0eff */
[-C--:B------:R-:W-:Y:S02]  /*8630*/  LEA.HI.X.SX32 R141, R153, R170.reuse, 0x1, P2 ;  /* 0x000000aa998d7211 */ /* 0x080fe400010f0eff */
[----:B------:R-:W-:Y:S01]  /*8640*/  LEA.HI.X.SX32 R145, R101, R170, 0x1, P1 ;  /* 0x000000aa65917211 */ /* 0x000fe200008f0eff */
[----:B------:R-:W-:Y:S01]  /*8650*/  IMAD R101, R70, 0x2, R169 ;  /* 0x0000000246657824 */ /* 0x000fe200078e02a9 */
[----:B------:R-:W-:-:S02]  /*8660*/  LEA R142, P3, R155, R162, 0x1 ;  /* 0x000000a29b8e7211 */ /* 0x000fc400078608ff */
[----:B------:R-:W-:Y:S02]  /*8670*/  LEA R148, P2, R157, R162, 0x1 ;  /* 0x000000a29d947211 */ /* 0x000fe400078408ff */
[-C--:B------:R-:W-:Y:S02]  /*8680*/  LEA.HI.X.SX32 R143, R155, R170.reuse, 0x1, P3 ;  /* 0x000000aa9b8f7211 */ /* 0x080fe400018f0eff */
[----:B------:R-:W-:Y:S02]  /*8690*/  LEA.HI.X.SX32 R149, R157, R170, 0x1, P2 ;  /* 0x000000aa9d957211 */ /* 0x000fe400010f0eff */
[-C--:B------:R-:W-:Y:S02]  /*86a0*/  LEA R146, P3, R159, R162.reuse, 0x1 ;  /* 0x000000a29f927211 */ /* 0x080fe400078608ff */
[----:B------:R-:W-:Y:S02]  /*86b0*/  LEA R150, P2, R163, R162, 0x1 ;  /* 0x000000a2a3967211 */ /* 0x000fe400078408ff */
[----:B------:R-:W-:-:S02]  /*86c0*/  LEA R171, R70, R101, 0x1 ;  /* 0x0000006546ab7211 */ /* 0x000fc400078e08ff */
[-C--:B------:R-:W-:Y:S02]  /*86d0*/  LEA.HI.X.SX32 R147, R159, R170.reuse, 0x1, P3 ;  /* 0x000000aa9f937211 */ /* 0x080fe400018f0eff */
[----:B------:R-:W-:Y:S01]  /*86e0*/  LEA.HI.X.SX32 R151, R163, R170, 0x1, P2 ;  /* 0x000000aaa3977211 */ /* 0x000fe200010f0eff */
[C---:B------:R-:W-:Y:S01]  /*86f0*/  IMAD R163, R70.reuse, 0x2, R171 ;  /* 0x0000000246a37824 */ /* 0x040fe200078e02ab */
[-C--:B------:R-:W-:Y:S02]  /*8700*/  LEA R152, P3, R165, R162.reuse, 0x1 ;  /* 0x000000a2a5987211 */ /* 0x080fe400078608ff */
[----:B------:R-:W-:Y:S02]  /*8710*/  LEA R154, P1, R161, R162, 0x1 ;  /* 0x000000a2a19a7211 */ /* 0x000fe400078208ff */
[----:B------:R-:W-:Y:S02]  /*8720*/  LEA.HI.X.SX32 R153, R165, R170, 0x1, P3 ;  /* 0x000000aaa5997211 */ /* 0x000fe400018f0eff */
[----:B------:R-:W-:-:S02]  /*8730*/  LEA R165, R70, R163, 0x1 ;  /* 0x000000a346a57211 */ /* 0x000fc400078e08ff */
[----:B------:R-:W-:Y:S02]  /*8740*/  LEA.HI.X.SX32 R155, R161, R170, 0x1, P1 ;  /* 0x000000aaa19b7211 */ /* 0x000fe400008f0eff */
[-C--:B------:R-:W-:Y:S01]  /*8750*/  LEA R160, P1, R167, R162.reuse, 0x1 ;  /* 0x000000a2a7a07211 */ /* 0x080fe200078208ff */
[----:B------:R-:W-:Y:S01]  /*8760*/  IMAD R70, R70, 0x2, R165 ;  /* 0x0000000246467824 */ /* 0x000fe200078e02a5 */
[-C--:B------:R-:W-:Y:S02]  /*8770*/  LEA R158, P2, R169, R162.reuse, 0x1 ;  /* 0x000000a2a99e7211 */ /* 0x080fe400078408ff */
[----:B------:R-:W-:Y:S02]  /*8780*/  LEA R156, P3, R101, R162, 0x1 ;  /* 0x000000a2659c7211 */ /* 0x000fe400078608ff */
[-C--:B------:R-:W-:Y:S02]  /*8790*/  LEA.HI.X.SX32 R161, R167, R170.reuse, 0x1, P1 ;  /* 0x000000aaa7a17211 */ /* 0x080fe400008f0eff */
[----:B------:R-:W-:-:S02]  /*87a0*/  LEA.HI.X.SX32 R159, R169, R170, 0x1, P2 ;  /* 0x000000aaa99f7211 */ /* 0x000fc400010f0eff */
[----:B------:R-:W-:Y:S02]  /*87b0*/  LEA.HI.X.SX32 R157, R101, R170, 0x1, P3 ;  /* 0x000000aa659d7211 */ /* 0x000fe400018f0eff */
[-C--:B------:R-:W-:Y:S02]  /*87c0*/  LEA R168, P1, R171, R162.reuse, 0x1 ;  /* 0x000000a2aba87211 */ /* 0x080fe400078208ff */
[-C--:B------:R-:W-:Y:S02]  /*87d0*/  LEA R166, P2, R163, R162.reuse, 0x1 ;  /* 0x000000a2a3a67211 */ /* 0x080fe400078408ff */
[-C--:B------:R-:W-:Y:S02]  /*87e0*/  LEA R164, P3, R165, R162.reuse, 0x1 ;  /* 0x000000a2a5a47211 */ /* 0x080fe400078608ff */
[----:B------:R-:W-:Y:S02]  /*87f0*/  LEA R162, P4, R70, R162, 0x1 ;  /* 0x000000a246a27211 */ /* 0x000fe400078808ff */
[----:B------:R-:W-:-:S02]  /*8800*/  LEA.HI.X.SX32 R167, R163, R170, 0x1, P2 ;  /* 0x000000aaa3a77211 */ /* 0x000fc400010f0eff */
[-C--:B------:R-:W-:Y:S02]  /*8810*/  LEA.HI.X.SX32 R163, R70, R170.reuse, 0x1, P4 ;  /* 0x000000aa46a37211 */ /* 0x080fe400020f0eff */
[----:B------:R-:W-:Y:S02]  /*8820*/  PRMT R70, R16, 0x7632, R70 ;  /* 0x0000763210467816 */ /* 0x000fe40000000046 */
[----:B0-----:R-:W-:Y:S02]  /*8830*/  PRMT R37, R17, 0x7632, R37 ;  /* 0x0000763211257816 */ /* 0x001fe40000000025 */
[----:B------:R-:W-:Y:S01]  /*8840*/  PRMT R24, R19, 0x7632, R24 ;  /* 0x0000763213187816 */ /* 0x000fe20000000018 */
[----:B------:R0:W-:Y:S01]  /*8850*/  STG.E.U16 desc[UR32][R38.64], R70 ;  /* 0x0000004626007986 */ /* 0x0001e2000c101520 */
[----:B-1----:R-:W-:Y:S02]  /*8860*/  PRMT R27, R8, 0x7632, R27 ;  /* 0x00007632081b7816 */ /* 0x002fe4000000001b */
[----:B------:R-:W-:Y:S01]  /*8870*/  PRMT R16, R9, 0x7632, R16 ;  /* 0x0000763209107816 */ /* 0x000fe20000000010 */
[----:B------:R1:W-:Y:S01]  /*8880*/  STG.E.U16 desc[UR32][R40.64], R17 ;  /* 0x0000001128007986 */ /* 0x0003e2000c101520 */
[----:B------:R-:W-:-:S02]  /*8890*/  LEA.HI.X.SX32 R169, R171, R170, 0x1, P1 ;  /* 0x000000aaaba97211 */ /* 0x000fc400008f0eff */
[----:B------:R-:W-:Y:S01]  /*88a0*/  LEA.HI.X.SX32 R165, R165, R170, 0x1, P3 ;  /* 0x000000aaa5a57211 */ /* 0x000fe200018f0eff */
[----:B------:R5:W-:Y:S01]  /*88b0*/  STG.E.U16 desc[UR32][R42.64], R37 ;  /* 0x000000252a007986 */ /* 0x000be2000c101520 */
[----:B------:R-:W-:Y:S02]  /*88c0*/  ISETP.GE.U32.AND P1, PT, R2, 0x40, PT ;  /* 0x000000400200780c */ /* 0x000fe40003f26070 */
[----:B0-----:R-:W-:Y:S01]  /*88d0*/  PRMT R39, R18, 0x7632, R39 ;  /* 0x0000763212277816 */ /* 0x001fe20000000027 */
[----:B------:R0:W-:Y:S01]  /*88e0*/  STG.E.U16 desc[UR32][R44.64], R18 ;  /* 0x000000122c007986 */ /* 0x0001e2000c101520 */
[----:B--2---:R-:W-:Y:S02]  /*88f0*/  PRMT R38, R29, 0x7632, R38 ;  /* 0x000076321d267816 */ /* 0x004fe40000000026 */
[----:B-1----:R-:W-:Y:S01]  /*8900*/  PRMT R17, R10, 0x7632, R17 ;  /* 0x000076320a117816 */ /* 0x002fe20000000011 */
[----:B------:R1:W-:Y:S01]  /*8910*/  STG.E.U16 desc[UR32][R46.64], R39 ;  /* 0x000000272e007986 */ /* 0x0003e2000c101520 */
[----:B------:R-:W-:-:S02]  /*8920*/  PRMT R41, R31, 0x7632, R41 ;  /* 0x000076321f297816 */ /* 0x000fc40000000029 */
[----:B-----5:R-:W-:Y:S01]  /*8930*/  PRMT R37, R11, 0x7632, R37 ;  /* 0x000076320b257816 */ /* 0x020fe20000000025 */
[----:B------:R-:W-:Y:S01]  /*8940*/  STG.E.U16 desc[UR32][R52.64], R19 ;  /* 0x0000001334007986 */ /* 0x000fe2000c101520 */
[----:B------:R-:W-:Y:S02]  /*8950*/  PRMT R43, R30, 0x7632, R43 ;  /* 0x000076321e2b7816 */ /* 0x000fe4000000002b */
[----:B---3--:R-:W-:Y:S01]  /*8960*/  PRMT R70, R32, 0x7632, R70 ;  /* 0x0000763220467816 */ /* 0x008fe20000000046 */
[----:B------:R2:W-:Y:S01]  /*8970*/  STG.E.U16 desc[UR32][R48.64], R24 ;  /* 0x0000001830007986 */ /* 0x0005e2000c101520 */
[----:B0-----:R-:W-:Y:S02]  /*8980*/  PRMT R18, R28, 0x7632, R18 ;  /* 0x000076321c127816 */ /* 0x001fe40000000012 */
[----:B----4-:R-:W-:Y:S01]  /*8990*/  PRMT R45, R20, 0x7632, R45 ;  /* 0x00007632142d7816 */ /* 0x010fe2000000002d */
[----:B------:R0:W-:Y:S01]  /*89a0*/  STG.E.U16 desc[UR32][R50.64], R8 ;  /* 0x0000000832007986 */ /* 0x0001e2000c101520 */
[----:B-1----:R-:W-:-:S03]  /*89b0*/  PRMT R47, R21, 0x7632, R47 ;  /* 0x00007632152f7816 */ /* 0x002fc6000000002f */
[----:B------:R1:W-:Y:S04]  /*89c0*/  STG.E.U16 desc[UR32][R54.64], R27 ;  /* 0x0000001b36007986 */ /* 0x0003e8000c101520 */
[----:B------:R3:W-:Y:S01]  /*89d0*/  STG.E.U16 desc[UR32][R56.64], R9 ;  /* 0x0000000938007986 */ /* 0x0007e2000c101520 */
[----:B--2---:R-:W-:-:S03]  /*89e0*/  PRMT R48, R22, 0x7632, R48 ;  /* 0x0000763216307816 */ /* 0x004fc60000000030 */
[----:B------:R2:W-:Y:S01]  /*89f0*/  STG.E.U16 desc[UR32][R58.64], R16 ;  /* 0x000000103a007986 */ /* 0x0005e2000c101520 */
[----:B0-----:R-:W-:-:S03]  /*8a00*/  PRMT R51, R23, 0x7632, R51 ;  /* 0x0000763217337816 */ /* 0x001fc60000000033 */
[----:B------:R0:W-:Y:S01]  /*8a10*/  STG.E.U16 desc[UR32][R60.64], R10 ;  /* 0x0000000a3c007986 */ /* 0x0001e2000c101520 */
[----:B-1----:R-:W-:-:S03]  /*8a20*/  PRMT R54, R5, 0x7632, R54 ;  /* 0x0000763205367816 */ /* 0x002fc60000000036 */
[----:B------:R1:W-:Y:S01]  /*8a30*/  STG.E.U16 desc[UR32][R62.64], R17 ;  /* 0x000000113e007986 */ /* 0x0003e2000c101520 */
[----:B---3--:R-:W-:-:S03]  /*8a40*/  PRMT R56, R4, 0x7632, R56 ;  /* 0x0000763204387816 */ /* 0x008fc60000000038 */
[----:B------:R-:W-:Y:S01]  /*8a50*/  STG.E.U16 desc[UR32][R64.64], R11 ;  /* 0x0000000b40007986 */ /* 0x000fe2000c101520 */
[----:B--2---:R-:W-:-:S03]  /*8a60*/  PRMT R58, R6, 0x7632, R58 ;  /* 0x00007632063a7816 */ /* 0x004fc6000000003a */
[----:B------:R-:W2:Y:S01]  /*8a70*/  LDS.128 R8, [R71+0x800] ;  /* 0x0008000047087984 */ /* 0x000ea20000000c00 */
[----:B0-----:R-:W-:-:S03]  /*8a80*/  PRMT R61, R7, 0x7632, R61 ;  /* 0x00007632073d7816 */ /* 0x001fc6000000003d */
[----:B------:R0:W-:Y:S01]  /*8a90*/  STG.E.U16 desc[UR32][R74.64], R37 ;  /* 0x000000254a007986 */ /* 0x0001e2000c101520 */
[----:B-1----:R-:W-:Y:S02]  /*8aa0*/  PRMT R62, R12, 0x7632, R62 ;  /* 0x000076320c3e7816 */ /* 0x002fe4000000003e */
[----:B------:R-:W-:Y:S01]  /*8ab0*/  PRMT R63, R13, 0x7632, R63 ;  /* 0x000076320d3f7816 */ /* 0x000fe2000000003f */
[----:B------:R1:W-:Y:S04]  /*8ac0*/  STG.E.U16 desc[UR32][R72.64], R28 ;  /* 0x0000001c48007986 */ /* 0x0003e8000c101520 */
[----:B------:R3:W-:Y:S04]  /*8ad0*/  STG.E.U16 desc[UR32][R66.64], R18 ;  /* 0x0000001242007986 */ /* 0x0007e8000c101520 */
[----:B------:R2:W-:Y:S01]  /*8ae0*/  STG.E.U16 desc[UR32][R80.64], R29 ;  /* 0x0000001d50007986 */ /* 0x0005e2000c101520 */
[----:B0-----:R-:W-:-:S03]  /*8af0*/  PRMT R75, R35, 0x7632, R75 ;  /* 0x00007632234b7816 */ /* 0x001fc6000000004b */
[----:B------:R-:W-:Y:S01]  /*8b00*/  STG.E.U16 desc[UR32][R76.64], R38 ;  /* 0x000000264c007986 */ /* 0x000fe2000c101520 */
[----:B-1----:R-:W-:Y:S02]  /*8b10*/  PRMT R72, R33, 0x7632, R72 ;  /* 0x0000763221487816 */ /* 0x002fe40000000048 */
[----:B------:R-:W-:Y:S01]  /*8b20*/  PRMT R73, R34, 0x7632, R73 ;  /* 0x0000763222497816 */ /* 0x000fe20000000049 */
[----:B------:R0:W-:Y:S01]  /*8b30*/  STG.E.U16 desc[UR32][R78.64], R30 ;  /* 0x0000001e4e007986 */ /* 0x0001e2000c101520 */
[----:B---3--:R-:W-:-:S03]  /*8b40*/  PRMT R66, R15, 0x7632, R66 ;  /* 0x000076320f427816 */ /* 0x008fc60000000042 */
[----:B------:R-:W-:Y:S04]  /*8b50*/  STG.E.U16 desc[UR32][R86.64], R43 ;  /* 0x0000002b56007986 */ /* 0x000fe8000c101520 */
[----:B------:R-:W-:Y:S04]  /*8b60*/  STG.E.U16 desc[UR32][R84.64], R31 ;  /* 0x0000001f54007986 */ /* 0x000fe8000c101520 */
[----:B------:R1:W-:Y:S04]  /*8b70*/  STG.E.U16 desc[UR32][R82.64], R41 ;  /* 0x0000002952007986 */ /* 0x0003e8000c101520 */
[----:B------:R-:W-:Y:S01]  /*8b80*/  STG.E.U16 desc[UR32][R92.64], R20 ;  /* 0x000000145c007986 */ /* 0x000fe2000c101520 */
[----:B--2---:R-:W-:-:S02]  /*8b90*/  PRMT R80, R8, 0x7632, R80 ;  /* 0x0000763208507816 */ /* 0x004fc40000000050 */
[----:B0-----:R-:W-:Y:S01]  /*8ba0*/  PRMT R78, R9, 0x7632, R78 ;  /* 0x00007632094e7816 */ /* 0x001fe2000000004e */
[----:B------:R-:W-:Y:S01]  /*8bb0*/  STG.E.U16 desc[UR32][R90.64], R45 ;  /* 0x0000002d5a007986 */ /* 0x000fe2000c101520 */
[----:B------:R-:W-:-:S03]  /*8bc0*/  PRMT R81, R11, 0x7632, R81 ;  /* 0x000076320b517816 */ /* 0x000fc60000000051 */
[----:B------:R-:W-:Y:S01]  /*8bd0*/  STG.E.U16 desc[UR32][R88.64], R21 ;  /* 0x0000001558007986 */ /* 0x000fe2000c101520 */
[----:B-1----:R-:W-:-:S03]  /*8be0*/  PRMT R83, R10, 0x7632, R83 ;  /* 0x000076320a537816 */ /* 0x002fc60000000053 */
[----:B------:R-:W-:Y:S04]  /*8bf0*/  STG.E.U16 desc[UR32][R94.64], R47 ;  /* 0x0000002f5e007986 */ /* 0x000fe8000c101520 */
[----:B------:R-:W-:Y:S04]  /*8c00*/  STG.E.U16 desc[UR32][R98.64], R22 ;  /* 0x0000001662007986 */ /* 0x000fe8000c101520 */
[----:B------:R-:W-:Y:S04]  /*8c10*/  STG.E.U16 desc[UR32][R96.64], R48 ;  /* 0x0000003060007986 */ /* 0x000fe8000c101520 */
[----:B------:R-:W-:Y:S04]  /*8c20*/  STG.E.U16 desc[UR32][R106.64], R23 ;  /* 0x000000176a007986 */ /* 0x000fe8000c101520 */
[----:B------:R-:W-:Y:S04]  /*8c30*/  STG.E.U16 desc[UR32][R102.64], R51 ;  /* 0x0000003366007986 */ /* 0x000fe8000c101520 */
[----:B------:R0:W-:Y:S04]  /*8c40*/  STG.E.U16 desc[UR32][R104.64], R4 ;  /* 0x0000000468007986 */ /* 0x0001e8000c101520 */
[----:B------:R-:W-:Y:S04]  /*8c50*/  STG.E.U16 desc[UR32][R112.64], R56 ;  /* 0x0000003870007986 */ /* 0x000fe8000c101520 */
[----:B------:R1:W-:Y:S04]  /*8c60*/  STG.E.U16 desc[UR32][R110.64], R5 ;  /* 0x000000056e007986 */ /* 0x0003e8000c101520 */
[----:B------:R-:W-:Y:S01]  /*8c70*/  STG.E.U16 desc[UR32][R108.64], R54 ;  /* 0x000000366c007986 */ /* 0x000fe2000c101520 */
[----:B0-----:R-:W-:-:S03]  /*8c80*/  PRMT R4, R14, 0x7632, R4 ;  /* 0x000076320e047816 */ /* 0x001fc60000000004 */
[----:B------:R-:W-:Y:S04]  /*8c90*/  STG.E.U16 desc[UR32][R118.64], R6 ;  /* 0x0000000676007986 */ /* 0x000fe8000c101520 */
[----:B------:R-:W-:Y:S01]  /*8ca0*/  STG.E.U16 desc[UR32][R116.64], R58 ;  /* 0x0000003a74007986 */ /* 0x000fe2000c101520 */
[C---:B-1----:R-:W-:Y:S02]  /*8cb0*/  IMAD.SHL.U32 R5, R0.reuse, 0x4, RZ ;  /* 0x0000000400057824 */ /* 0x042fe400078e00ff */
[----:B------:R-:W-:Y:S01]  /*8cc0*/  IMAD.HI R0, R0, 0x4, RZ ;  /* 0x0000000400007827 */ /* 0x000fe200078e02ff */
[----:B------:R-:W-:Y:S04]  /*8cd0*/  STG.E.U16 desc[UR32][R114.64], R7 ;  /* 0x0000000772007986 */ /* 0x000fe8000c101520 */
        /* <DEDUP_REMOVED lines=19> */
[----:B------:R0:W-:Y:S04]  /*8e10*/  STG.E.U16 desc[UR32][R158.64], R9 ;  /* 0x000000099e007986 */ /* 0x0001e8000c101520 */
[----:B------:R-:W-:Y:S04]  /*8e20*/  STG.E.U16 desc[UR32][R156.64], R78 ;  /* 0x0000004e9c007986 */ /* 0x000fe8000c101520 */
[----:B------:R-:W-:Y:S04]  /*8e30*/  STG.E.U16 desc[UR32][R168.64], R10 ;  /* 0x0000000aa8007986 */ /* 0x000fe8000c101520 */
[----:B------:R-:W-:Y:S01]  /*8e40*/  STG.E.U16 desc[UR32][R166.64], R83 ;  /* 0x00000053a6007986 */ /* 0x000fe2000c101520 */
[----:B0-----:R-:W0:Y:S03]  /*8e50*/  LDC.64 R8, c[0x0][0x3a0] ;  /* 0x0000e800ff087b82 */ /* 0x001e260000000a00 */
[----:B------:R-:W-:Y:S04]  /*8e60*/  STG.E.U16 desc[UR32][R164.64], R11 ;  /* 0x0000000ba4007986 */ /* 0x000fe8000c101520 */
[----:B------:R-:W-:Y:S01]  /*8e70*/  STG.E.U16 desc[UR32][R162.64], R81 ;  /* 0x00000051a2007986 */ /* 0x000fe2000c101520 */
[----:B------:R-:W-:Y:S01]  /*8e80*/  BAR.SYNC.DEFER_BLOCKING 0x0 ;  /* 0x0000000000007b1d */ /* 0x000fe20000010000 */
[----:B0-----:R-:W-:-:S05]  /*8e90*/  IADD3 R2, P2, P3, R5, UR6, R8 ;  /* 0x0000000605027c10 */ /* 0x001fca000fb5e008 */
[----:B------:R0:W-:Y:S02]  /*8ea0*/  STSM.16.M88 [R3], R100 ;  /* 0x0000006403007844 */ /* 0x0001e40000000000 */
[----:B------:R-:W-:Y:S01]  /*8eb0*/  BAR.SYNC.DEFER_BLOCKING 0x0 ;  /* 0x0000000000007b1d */ /* 0x000fe20000010000 */
[----:B0-----:R-:W-:-:S05]  /*8ec0*/  IADD3.X R3, PT, PT, R0, UR5, R9, P2, P3 ;  /* 0x0000000500037c10 */ /* 0x001fca00097e6409 */
[----:B------:R-:W0:Y:S04]  /*8ed0*/  LDSM.16.M88 R7, [R68+UR28] ;  /* 0x0000001c4407783b */ /* 0x000e280008000000 */
[----:B0-----:R0:W-:Y:S01]  /*8ee0*/  @!P1 STG.E desc[UR32][R2.64], R7 ;  /* 0x0000000702009986 */ /* 0x0011e2000c101920 */
[----:B------:R-:W-:Y:S06]  /*8ef0*/  BAR.SYNC.DEFER_BLOCKING 0x0 ;  /* 0x0000000000007b1d */ /* 0x000fec0000010000 */
[----:B------:R-:W-:Y:S05]  /*8f00*/  @P0 BRA `(.L_x_20) ;  /* 0x0000000000a00947 */ /* 0x000fea0003800000 */
[----:B------:R-:W1:Y:S01]  /*8f10*/  S2UR UR5, SR_CgaCtaId ;  /* 0x00000000000579c3 */ /* 0x000e620000008800 */
[----:B------:R-:W-:Y:S01]  /*8f20*/  NOP ;  /* 0x0000000000007918 */ /* 0x000fe20000000000 */
[----:B------:R-:W-:Y:S01]  /*8f30*/  UMOV UR4, 0x50 ;  /* 0x0000005000047882 */ /* 0x000fe20000000000 */
[----:B------:R-:W-:Y:S01]  /*8f40*/  MOV R0, UR27 ;  /* 0x0000001b00007c02 */ /* 0x000fe20008000f00 */
[----:B0-----:R-:W-:Y:S02]  /*8f50*/  HFMA2 R7, -RZ, RZ, 0, 5.9604644775390625e-08 ;  /* 0x00000001ff077431 */ /* 0x001fe400000001ff */
[----:B------:R-:W-:Y:S01]  /*8f60*/  IMAD.MOV.U32 R3, RZ, RZ, 0xff ;  /* 0x000000ffff037424 */ /* 0x000fe200078e00ff */
[----:B------:R-:W-:-:S04]  /*8f70*/  LOP3.LUT R0, R0, 0xffff, RZ, 0xc0, !PT ;  /* 0x0000ffff00007812 */ /* 0x000fc800078ec0ff */
[----:B------:R-:W-:-:S05]  /*8f80*/  SHF.R.U32.HI R0, RZ, 0x5, R0 ;  /* 0x00000005ff007819 */ /* 0x000fca0000011600 */
[----:B------:R-:W-:Y:S01]  /*8f90*/  VIADD R2, R0, 0x10 ;  /* 0x0000001000027836 */ /* 0x000fe20000000000 */
[----:B------:R-:W-:Y:S01]  /*8fa0*/  SHF.L.U32 R0, R3, R0, RZ ;  /* 0x0000000003007219 */ /* 0x000fe200000006ff */
[----:B-1----:R-:W-:-:S03]  /*8fb0*/  ULEA UR6, UR5, UR4, 0x18 ;  /* 0x0000000405067291 */ /* 0x002fc6000f8ec0ff */
[----:B------:R-:W-:-:S04]  /*8fc0*/  SHF.L.U32 R3, R7, R2, RZ ;  /* 0x0000000207037219 */ /* 0x000fc800000006ff */
[----:B------:R-:W-:Y:S02]  /*8fd0*/  LOP3.LUT R0, R3, R0, RZ, 0xfc, !PT ;  /* 0x0000000003007212 */ /* 0x000fe400078efcff */
[----:B------:R-:W0:Y:S02]  /*8fe0*/  LDS R5, [UR6] ;  /* 0x00000006ff057984 */ /* 0x000e240008000800 */
[C---:B------:R-:W-:Y:S02]  /*8ff0*/  LOP3.LUT R2, R0.reuse, 0xffff, RZ, 0xc0, !PT ;  /* 0x0000ffff00027812 */ /* 0x040fe400078ec0ff */
[----:B0-----:R-:W-:-:S04]  /*9000*/  LOP3.LUT R3, R0, 0xffff, R5, 0x80, !PT ;  /* 0x0000ffff00037812 */ /* 0x001fc800078e8005 */
[----:B------:R-:W-:-:S13]  /*9010*/  ISETP.NE.AND P0, PT, R3, R2, PT ;  /* 0x000000020300720c */ /* 0x000fda0003f05270 */
[----:B------:R-:W-:Y:S05]  /*9020*/  @P0 BRA `(.L_x_21) ;  /* 0x0000000000500947 */ /* 0x000fea0003800000 */
[----:B------:R-:W-:Y:S02]  /*9030*/  SHF.R.U32.HI R5, RZ, 0x10, R5 ;  /* 0x00000010ff057819 */ /* 0x000fe40000011605 */
[----:B------:R-:W-:-:S04]  /*9040*/  SHF.R.U32.HI R2, RZ, 0x10, R0 ;  /* 0x00000010ff027819 */ /* 0x000fc80000011600 */
[----:B------:R-:W-:-:S04]  /*9050*/  LOP3.LUT R5, R5, R2, RZ, 0xc0, !PT ;  /* 0x0000000205057212 */ /* 0x000fc800078ec0ff */
[----:B------:R-:W-:-:S13]  /*9060*/  ISETP.NE.AND P0, PT, R5, R2, PT ;  /* 0x000000020500720c */ /* 0x000fda0003f05270 */
[----:B------:R-:W-:Y:S05]  /*9070*/  @P0 BRA `(.L_x_22) ;  /* 0x0000000000300947 */ /* 0x000fea0003800000 */
[----:B------:R-:W-:Y:S01]  /*9080*/  R2UR UR4, R0 ;  /* 0x00000000000472ca */ /* 0x000fe200000e0000 */
[----:B------:R-:W-:Y:S01]  /*9090*/  VOTEU.ANY UR5, UPT, PT ;  /* 0x0000000000057886 */ /* 0x000fe200038e0100 */
[----:B------:R-:W0:Y:S01]  /*90a0*/  S2R R0, SR_LANEID ;  /* 0x0000000000007919 */ /* 0x000e220000000000 */
[----:B------:R-:W-:-:S10]  /*90b0*/  UFLO.U32 UR5, UR5 ;  /* 0x00000005000572bd */ /* 0x000fd400080e0000 */
[----:B------:R-:W-:-:S06]  /*90c0*/  ULOP3.LUT UR4, URZ, UR4, URZ, 0x33, !UPT ;  /* 0x00000004ff047292 */ /* 0x000fcc000f8e33ff */
[----:B------:R-:W-:-:S04]  /*90d0*/  MOV R2, UR4 ;  /* 0x0000000400027c02 */ /* 0x000fc80008000f00 */
[----:B------:R-:W1:Y:S02]  /*90e0*/  REDUX UR7, R2 ;  /* 0x00000000020773c4 */ /* 0x000e640000000000 */
[----:B------:R2:W-:Y:S01]  /*90f0*/  UTCATOMSWS.AND URZ, UR4 ;  /* 0x0000000400ff79e3 */ /* 0x0005e20008000000 */
[----:B0-----:R-:W-:Y:S01]  /*9100*/  ISETP.EQ.U32.AND P0, PT, R0, UR5, PT ;  /* 0x0000000500007c0c */ /* 0x001fe2000bf02070 */
[----:B-1----:R-:W-:-:S12]  /*9110*/  IMAD.U32 R0, RZ, RZ, UR7 ;  /* 0x00000007ff007e24 */ /* 0x002fd8000f8e00ff */
[----:B------:R2:W-:Y:S01]  /*9120*/  @P0 ATOMS.AND RZ, [UR6], R0 ;  /* 0x00000000ffff098c */ /* 0x0005e2000a800006 */
[----:B------:R-:W-:Y:S05]  /*9130*/  BRA `(.L_x_20) ;  /* 0x0000000000147947 */ /* 0x000fea0003800000 */
.L_x_22:
[----:B------:R-:W-:-:S07]  /*9140*/  MOV R2, 0x9160 ;  /* 0x0000916000027802 */ /* 0x000fce0000000f00 */
[----:B------:R-:W-:Y:S05]  /*9150*/  CALL.REL.NOINC `($__internal_0_$__cuda_sm10x_tcgen05_guardrail_trap_col_being_dealloced_not_returned_by_alloc) ;  /* 0x0000000000447944 */ /* 0x000fea0003c00000 */
[----:B------:R-:W-:Y:S05]  /*9160*/  BRA `(.L_x_20) ;  /* 0x0000000000087947 */ /* 0x000fea0003800000 */
.L_x_21:
[----:B------:R-:W-:-:S07]  /*9170*/  MOV R2, 0x9190 ;  /* 0x0000919000027802 */ /* 0x000fce0000000f00 */
[----:B------:R-:W-:Y:S05]  /*9180*/  CALL.REL.NOINC `($__internal_2_$__cuda_sm10x_tcgen05_guardrail_trap_unallocated_columns_being_dealloced) ;  /* 0x0000000000507944 */ /* 0x000fea0003c00000 */
.L_x_20:
[----:B------:R-:W-:Y:S01]  /*9190*/  NOP ;  /* 0x0000000000007918 */ /* 0x000fe20000000000 */
[----:B--2---:R-:W-:Y:S05]  /*91a0*/  EXIT ;  /* 0x000000000000794d */ /* 0x004fea0003800000 */
.L_x_8:
[----:B------:R-:W1:Y:S02]  /*91b0*/  SYNCS.PHASECHK.TRANS64.TRYWAIT P4, [UR28+0x6000], RZ ;  /* 0x006000ffff0075a7 */ /* 0x000e64000808111c */
[----:B-1----:R-:W-:Y:S05]  /*91c0*/  @!P4 BRA `(.L_x_8) ;  /* 0xfffffffc00f8c947 */ /* 0x002fea000383ffff */
[----:B------:R-:W-:Y:S05]  /*91d0*/  BRA `(.L_x_7) ;  /* 0xffffffa400307947 */ /* 0x000fea000383ffff */
.L_x_14:
[----:B------:R-:W1:Y:S02]  /*91e0*/  SYNCS.PHASECHK.TRANS64.TRYWAIT P2, [UR28+0xa010], RZ ;  /* 0x00a010ffff0075a7 */ /* 0x000e64000804111c */
[----:B-1----:R-:W-:Y:S05]  /*91f0*/  @!P2 BRA `(.L_x_14) ;  /* 0xfffffffc00f8a947 */ /* 0x002fea000383ffff */
[----:B------:R-:W-:Y:S05]  /*9200*/  BRA `(.L_x_23) ;  /* 0xffffffc000787947 */ /* 0x000fea000383ffff */
.L_x_15:
[----:B------:R-:W1:Y:S02]  /*9210*/  SYNCS.PHASECHK.TRANS64.TRYWAIT P2, [UR26], R26 ;  /* 0x0000001aff0075a7 */ /* 0x000e64000804111a */
[----:B-1----:R-:W-:Y:S05]  /*9220*/  @!P2 BRA `(.L_x_15) ;  /* 0xfffffffc00f8a947 */ /* 0x002fea000383ffff */
[----:B------:R-:W-:Y:S05]  /*9230*/  BRA `(.L_x_24) ;  /* 0xffffffc400fc7947 */ /* 0x000fea000383ffff */
.L_x_19:
[----:B------:R-:W0:Y:S02]  /*9240*/  SYNCS.PHASECHK.TRANS64.TRYWAIT P3, [UR26], R5 ;  /* 0x00000005ff0075a7 */ /* 0x000e24000806111a */
[----:B0-----:R-:W-:Y:S05]  /*9250*/  @!P3 BRA `(.L_x_19) ;  /* 0xfffffffc00f8b947 */ /* 0x001fea000383ffff */
[----:B------:R-:W-:Y:S05]  /*9260*/  BRA `(.L_x_18) ;  /* 0xffffffd400d47947 */ /* 0x000fea000383ffff */
        .weak           $__internal_0_$__cuda_sm10x_tcgen05_guardrail_trap_col_being_dealloced_not_returned_by_alloc
        .type           $__internal_0_$__cuda_sm10x_tcgen05_guardrail_trap_col_being_dealloced_not_returned_by_alloc,@function
        .size           $__internal_0_$__cuda_sm10x_tcgen05_guardrail_trap_col_being_dealloced_not_returned_by_alloc,($__internal_1_$__cuda_sm10x_tcgen05_guardrail_trap_phase_invalid_during_alloc - $__internal_0_$__cuda_sm10x_tcgen05_guardrail_trap_col_being_dealloced_not_returned_by_alloc)
$__internal_0_$__cuda_sm10x_tcgen05_guardrail_trap_col_being_dealloced_not_returned_by_alloc:
[----:B------:R-:W-:Y:S05]  /*9270*/  BPT.TRAP 0x1 ;  /* 0x000000040000795c */ /* 0x000fea0000300000 */
[----:B------:R-:W-:-:S04]  /*9280*/  MOV R3, 0x0 ;  /* 0x0000000000037802 */ /* 0x000fc80000000f00 */
[----:B------:R-:W-:Y:S05]  /*9290*/  RET.REL.NODEC R2 `(attn_fwd) ;  /* 0xffffff6c02587950 */ /* 0x000fea0003c3ffff */
        .weak           $__internal_1_$__cuda_sm10x_tcgen05_guardrail_trap_phase_invalid_during_alloc
        .type           $__internal_1_$__cuda_sm10x_tcgen05_guardrail_trap_phase_invalid_during_alloc,@function
        .size           $__internal_1_$__cuda_sm10x_tcgen05_guardrail_trap_phase_invalid_during_alloc,($__internal_2_$__cuda_sm10x_tcgen05_guardrail_trap_unallocated_columns_being_dealloced - $__internal_1_$__cuda_sm10x_tcgen05_guardrail_trap_phase_invalid_during_alloc)
$__internal_1_$__cuda_sm10x_tcgen05_guardrail_trap_phase_invalid_during_alloc:
[----:B------:R-:W-:Y:S05]  /*92a0*/  BPT.TRAP 0x1 ;  /* 0x000000040000795c */ /* 0x000fea0000300000 */
[----:B------:R-:W-:-:S04]  /*92b0*/  IMAD.MOV.U32 R5, RZ, RZ, 0x0 ;  /* 0x00000000ff057424 */ /* 0x000fc800078e00ff */
[----:B------:R-:W-:Y:S05]  /*92c0*/  RET.REL.NODEC R4 `(attn_fwd) ;  /* 0xffffff6c044c7950 */ /* 0x000fea0003c3ffff */
        .weak           $__internal_2_$__cuda_sm10x_tcgen05_guardrail_trap_unallocated_columns_being_dealloced
        .type           $__internal_2_$__cuda_sm10x_tcgen05_guardrail_trap_unallocated_columns_being_dealloced,@function
        .size           $__internal_2_$__cuda_sm10x_tcgen05_guardrail_trap_unallocated_columns_being_dealloced,(.L_x_28 - $__internal_2_$__cuda_sm10x_tcgen05_guardrail_trap_unallocated_columns_being_dealloced)
$__internal_2_$__cuda_sm10x_tcgen05_guardrail_trap_unallocated_columns_being_dealloced:
[----:B------:R-:W-:Y:S05]  /*92d0*/  BPT.TRAP 0x1 ;  /* 0x000000040000795c */ /* 0x000fea0000300000 */
[----:B------:R-:W-:-:S04]  /*92e0*/  HFMA2 R3, -RZ, RZ, 0, 0 ;  /* 0x00000000ff037431 */ /* 0x000fc800000001ff */
[----:B------:R-:W-:Y:S05]  /*92f0*/  RET.REL.NODEC R2 `(attn_fwd) ;  /* 0xffffff6c02407950 */ /* 0x000fea0003c3ffff */
.L_x_25:
[----:B------:R-:W-:-:S00]  /*9300*/  BRA `(.L_x_25) ;  /* 0xfffffffc00fc7947 */ /* 0x000fc0000383ffff */
[----:B------:R-:W-:-:S00]  /*9310*/  NOP ;  /* 0x0000000000007918 */ /* 0x000fc00000000000 */
        /* <DEDUP_REMOVED lines=14> */
.L_x_28:


//--------------------- .nv.global.init           --------------------------
	.section	.nv.global.init,"aw",@progbits
.nv.global.init:
	.type		_$_str,@object
	.size		_$_str,(.L_3 - _$_str)
_$_str:
        /*0000*/ 	.byte	0x5f, 0x5f, 0x43, 0x55, 0x44, 0x41, 0x5f, 0x46, 0x54, 0x5a, 0x00
.L_3:


//--------------------- .nv.shared.attn_fwd       --------------------------
	.section	.nv.shared.attn_fwd,"aw",@nobits
	.sectionflags	@""
	.align	16
	.zero		1024


//--------------------- .nv.shared.reserved.0     --------------------------
	.section	.nv.shared.reserved.0,"aw",@nobits
	.align	8
	.weak		__nv_reservedSMEM_offset_0_alias
	.size		__nv_reservedSMEM_offset_0_alias, 0, 64
	.other		__nv_reservedSMEM_offset_0_alias,@"STO_CUDA_RESERVED_SHARED STV_DEFAULT"
__nv_reservedSMEM_offset_0_alias:
	.zero		0
.nv.shared.reserved.0:
	.zero		64
	.weak		__nv_reservedSMEM_allocation_phase
	.type		__nv_reservedSMEM_allocation_phase,@object
	.size		__nv_reservedSMEM_allocation_phase,(.L_0 - __nv_reservedSMEM_allocation_phase)
__nv_reservedSMEM_allocation_phase:
	.zero		1
.L_0:
	.zero		7
	.weak		__nv_reservedSMEM_devtool_atexit_pc
	.type		__nv_reservedSMEM_devtool_atexit_pc,@object
	.size		__nv_reservedSMEM_devtool_atexit_pc,(__nv_reservedSMEM_allocation_mask - __nv_reservedSMEM_devtool_atexit_pc)
__nv_reservedSMEM_devtool_atexit_pc:
	.zero		8
	.weak		__nv_reservedSMEM_allocation_mask
	.type		__nv_reservedSMEM_allocation_mask,@object
	.size		__nv_reservedSMEM_allocation_mask,(.L_2 - __nv_reservedSMEM_allocation_mask)
__nv_reservedSMEM_allocation_mask:
	.zero		4
.L_2:


//--------------------- .nv.constant0.attn_fwd    --------------------------
	.section	.nv.constant0.attn_fwd,"a",@progbits
	.sectionflags	@""
	.align	4
.nv.constant0.attn_fwd:
	.zero		1032


//--------------------- SYMBOLS --------------------------

	.type		.nv.reservedSmem.offset0,@object
	.size		.nv.reservedSmem.offset0,0x4
	.type		.nv.reservedSmem.cap,@object
	.size		.nv.reservedSmem.cap,0x4
